// auto-generated by cutlass_sweep.gemm — config: {"arch": "sm_100", "cluster_m": 1, "cluster_n": 2, "dtype": "int8", "stages": 0, "tile_k": 32, "tile_m": 128, "tile_n": 64}
#include "cutlass/cutlass.h"
#include "cutlass/gemm/collective/collective_builder.hpp"
#include "cutlass/gemm/device/gemm_universal_adapter.h"
#include "cutlass/gemm/kernel/gemm_universal.hpp"
#include "cutlass/epilogue/collective/collective_builder.hpp"

using ElemA = int8_t;
using ElemB = int8_t;
using ElemCD = int8_t;
using Acc  = int32_t;
using TileShape    = cute::Shape<cute::_128, cute::_64, cute::_32>;
using ClusterShape = cute::Shape<cute::_1, cute::_2, cute::_1>;

using CollectiveEpilogue = typename cutlass::epilogue::collective::CollectiveBuilder<
    cutlass::arch::Sm100, cutlass::arch::OpClassTensorOp,
    TileShape, ClusterShape,
    cutlass::epilogue::collective::EpilogueTileAuto,
    Acc, Acc,
    ElemCD, cutlass::layout::RowMajor, 128 / cutlass::sizeof_bits<ElemCD>::value,
    ElemCD, cutlass::layout::RowMajor, 128 / cutlass::sizeof_bits<ElemCD>::value,
    cutlass::epilogue::collective::EpilogueScheduleAuto
  >::CollectiveOp;

using CollectiveMainloop = typename cutlass::gemm::collective::CollectiveBuilder<
    cutlass::arch::Sm100, cutlass::arch::OpClassTensorOp,
    ElemA, cutlass::layout::RowMajor, 128 / cutlass::sizeof_bits<ElemA>::value,
    ElemB, cutlass::layout::ColumnMajor, 128 / cutlass::sizeof_bits<ElemB>::value,
    Acc,
    TileShape, ClusterShape,
    cutlass::gemm::collective::StageCountAutoCarveout<static_cast<int>(sizeof(typename CollectiveEpilogue::SharedStorage))>,
    cutlass::gemm::collective::KernelScheduleAuto
  >::CollectiveOp;

using GemmKernel = cutlass::gemm::kernel::GemmUniversal<
    cute::Shape<int,int,int,int>,
    CollectiveMainloop,
    CollectiveEpilogue
>;
using Gemm = cutlass::gemm::device::GemmUniversalAdapter<GemmKernel>;

// Force the device kernel symbol into the cubin without needing a host main.
auto* _anchor = &cutlass::device_kernel<GemmKernel>;


// ===== COMPILED SASS (sm_100a) =====

	.target	sm_100a

	.elftype	@"ET_EXEC"


//--------------------- .note.nv.tkinfo           --------------------------
	.section	.note.nv.tkinfo,"",@"SHT_NOTE"
	.sectionflags	@"SHF_NOTE_NV_TKINFO"
	.tkinfo
        /*0018*/ 	.word	0x00000002
        /*0030*/ 	.string	""
        /*0030*/ 	.string	"ptxas"
        /*0030*/ 	.string	"Cuda compilation tools, release 13.0, V13.0.88"
        /*0030*/ 	.string	"Build cuda_13.0.r13.0/compiler.36424714_0"
        /*0030*/ 	.string	"-arch sm_100a -m 64 "



//--------------------- .note.nv.cuinfo           --------------------------
	.section	.note.nv.cuinfo,"",@"SHT_NOTE"
	.sectionflags	@"SHF_NOTE_NV_CUINFO"
        /*0018*/ 	.short	0x0002
        /*001a*/ 	.short	0x0064
        /*001c*/ 	.short	0x0082
	.zero		2


//--------------------- .nv.info                  --------------------------
	.section	.nv.info,"",@"SHT_CUDA_INFO"
	.align	4


	//----- nvinfo : EIATTR_REGCOUNT
	.align		4
        /*0000*/ 	.byte	0x04, 0x2f
        /*0002*/ 	.short	(.L_19 - .L_18)
	.align		4
.L_18:
        /*0004*/ 	.word	index@(_ZN7cutlass13device_kernelINS_4gemm6kernel13GemmUniversalIN4cute5tupleIJiiiiEEENS1_10collective13CollectiveMmaINS1_35MainloopSm100TmaUmmaWarpSpecializedILi34ELi2ELi4ENS5_IJNS4_1CILi1EEENSA_ILi2EEESB_EEEEENS5_IJNSA_ILi128EEENSA_ILi64EEENSA_ILi32EEEEEEaNS5_IJlSB_lEEEaSJ_NS4_8TiledMMAINS4_8MMA_AtomIJNS4_15SM100_MMA_S8_SSIaaiLi128ELi64ELNS4_4UMMA5MajorE0ELSO_0ELNSN_8SaturateE0EEEEEENS4_6LayoutINS5_IJSB_SB_SB_EEENS5_IJNSA_ILi0EEESU_SU_EEEEENS5_IJNS4_10UnderscoreESX_SX_EEEEENS4_23SM90_TMA_LOAD_MULTICASTENS4_14ComposedLayoutINS4_7SwizzleILi1ELi4ELi3EEENS4_18smem_ptr_flag_bitsILi8EEENSS_INS5_IJNSA_ILi8EEESH_EEENS5_IJSH_SB_EEEEEEEvNS4_8identityENS4_13SM90_TMA_LOADES1A_vS1B_EENS_8epilogue10collective18CollectiveEpilogueINS1E_23Sm100TmaWarpSpecializedILi1ELi1ELi64ELb0ELb0EEEJSI_NS5_IJNSS_ISF_SB_EENSS_ISG_SB_EEEEEaSJ_aSJ_NS1E_6fusion15FusionCallbacksIS1I_NS1M_17LinearCombinationIaiaiLNS_15FloatRoundStyleE2EEESI_S1L_JEEENS4_5SM1004TMEM4LOAD26SM100_TMEM_LOAD_32dp32b64xES1C_NS11_INS12_ILi2ELi4ELi3EEES15_NSS_INS5_IJS16_SG_EEENS5_IJSG_SB_EEEEEEENS4_39AutoVectorizingCopyWithAssumedAlignmentILi128EEENS4_14SM90_TMA_STOREES20_S22_S22_EEEvvEEEEvNT_6ParamsE)
        /*0008*/ 	.word	0x0000009c


	//----- nvinfo : EIATTR_FRAME_SIZE
	.align		4
.L_19:
        /*000c*/ 	.byte	0x04, 0x11
        /*000e*/ 	.short	(.L_21 - .L_20)
	.align		4
.L_20:
        /*0010*/ 	.word	index@($__internal_2_$__cuda_sm10x_tcgen05_guardrail_trap_unallocated_columns_being_dealloced)
        /*0014*/ 	.word	0x00000000


	//----- nvinfo : EIATTR_FRAME_SIZE
	.align		4
.L_21:
        /*0018*/ 	.byte	0x04, 0x11
        /*001a*/ 	.short	(.L_23 - .L_22)
	.align		4
.L_22:
        /*001c*/ 	.word	index@($__internal_1_$__cuda_sm10x_tcgen05_guardrail_trap_phase_invalid_during_alloc)
        /*0020*/ 	.word	0x00000000


	//----- nvinfo : EIATTR_FRAME_SIZE
	.align		4
.L_23:
        /*0024*/ 	.byte	0x04, 0x11
        /*0026*/ 	.short	(.L_25 - .L_24)
	.align		4
.L_24:
        /*0028*/ 	.word	index@($__internal_0_$__cuda_sm10x_tcgen05_guardrail_trap_col_being_dealloced_not_returned_by_alloc)
        /*002c*/ 	.word	0x00000000


	//----- nvinfo : EIATTR_FRAME_SIZE
	.align		4
.L_25:
        /*0030*/ 	.byte	0x04, 0x11
        /*0032*/ 	.short	(.L_27 - .L_26)
	.align		4
.L_26:
        /*0034*/ 	.word	index@(_ZN7cutlass13device_kernelINS_4gemm6kernel13GemmUniversalIN4cute5tupleIJiiiiEEENS1_10collective13CollectiveMmaINS1_35MainloopSm100TmaUmmaWarpSpecializedILi34ELi2ELi4ENS5_IJNS4_1CILi1EEENSA_ILi2EEESB_EEEEENS5_IJNSA_ILi128EEENSA_ILi64EEENSA_ILi32EEEEEEaNS5_IJlSB_lEEEaSJ_NS4_8TiledMMAINS4_8MMA_AtomIJNS4_15SM100_MMA_S8_SSIaaiLi128ELi64ELNS4_4UMMA5MajorE0ELSO_0ELNSN_8SaturateE0EEEEEENS4_6LayoutINS5_IJSB_SB_SB_EEENS5_IJNSA_ILi0EEESU_SU_EEEEENS5_IJNS4_10UnderscoreESX_SX_EEEEENS4_23SM90_TMA_LOAD_MULTICASTENS4_14ComposedLayoutINS4_7SwizzleILi1ELi4ELi3EEENS4_18smem_ptr_flag_bitsILi8EEENSS_INS5_IJNSA_ILi8EEESH_EEENS5_IJSH_SB_EEEEEEEvNS4_8identityENS4_13SM90_TMA_LOADES1A_vS1B_EENS_8epilogue10collective18CollectiveEpilogueINS1E_23Sm100TmaWarpSpecializedILi1ELi1ELi64ELb0ELb0EEEJSI_NS5_IJNSS_ISF_SB_EENSS_ISG_SB_EEEEEaSJ_aSJ_NS1E_6fusion15FusionCallbacksIS1I_NS1M_17LinearCombinationIaiaiLNS_15FloatRoundStyleE2EEESI_S1L_JEEENS4_5SM1004TMEM4LOAD26SM100_TMEM_LOAD_32dp32b64xES1C_NS11_INS12_ILi2ELi4ELi3EEES15_NSS_INS5_IJS16_SG_EEENS5_IJSG_SB_EEEEEEENS4_39AutoVectorizingCopyWithAssumedAlignmentILi128EEENS4_14SM90_TMA_STOREES20_S22_S22_EEEvvEEEEvNT_6ParamsE)
        /*0038*/ 	.word	0x00000000


	//----- nvinfo : EIATTR_MIN_STACK_SIZE
	.align		4
.L_27:
        /*003c*/ 	.byte	0x04, 0x12
        /*003e*/ 	.short	(.L_29 - .L_28)
	.align		4
.L_28:
        /*0040*/ 	.word	index@(_ZN7cutlass13device_kernelINS_4gemm6kernel13GemmUniversalIN4cute5tupleIJiiiiEEENS1_10collective13CollectiveMmaINS1_35MainloopSm100TmaUmmaWarpSpecializedILi34ELi2ELi4ENS5_IJNS4_1CILi1EEENSA_ILi2EEESB_EEEEENS5_IJNSA_ILi128EEENSA_ILi64EEENSA_ILi32EEEEEEaNS5_IJlSB_lEEEaSJ_NS4_8TiledMMAINS4_8MMA_AtomIJNS4_15SM100_MMA_S8_SSIaaiLi128ELi64ELNS4_4UMMA5MajorE0ELSO_0ELNSN_8SaturateE0EEEEEENS4_6LayoutINS5_IJSB_SB_SB_EEENS5_IJNSA_ILi0EEESU_SU_EEEEENS5_IJNS4_10UnderscoreESX_SX_EEEEENS4_23SM90_TMA_LOAD_MULTICASTENS4_14ComposedLayoutINS4_7SwizzleILi1ELi4ELi3EEENS4_18smem_ptr_flag_bitsILi8EEENSS_INS5_IJNSA_ILi8EEESH_EEENS5_IJSH_SB_EEEEEEEvNS4_8identityENS4_13SM90_TMA_LOADES1A_vS1B_EENS_8epilogue10collective18CollectiveEpilogueINS1E_23Sm100TmaWarpSpecializedILi1ELi1ELi64ELb0ELb0EEEJSI_NS5_IJNSS_ISF_SB_EENSS_ISG_SB_EEEEEaSJ_aSJ_NS1E_6fusion15FusionCallbacksIS1I_NS1M_17LinearCombinationIaiaiLNS_15FloatRoundStyleE2EEESI_S1L_JEEENS4_5SM1004TMEM4LOAD26SM100_TMEM_LOAD_32dp32b64xES1C_NS11_INS12_ILi2ELi4ELi3EEES15_NSS_INS5_IJS16_SG_EEENS5_IJSG_SB_EEEEEEENS4_39AutoVectorizingCopyWithAssumedAlignmentILi128EEENS4_14SM90_TMA_STOREES20_S22_S22_EEEvvEEEEvNT_6ParamsE)
        /*0044*/ 	.word	0x00000000
.L_29:


//--------------------- .nv.compat                --------------------------
	.section	.nv.compat,"",@"SHT_CUDA_COMPAT_INFO"
	.align	4
        /*0000*/ 	.byte	0x02, 0x09, 0x01, 0x00, 0x02, 0x02, 0x03, 0x00, 0x02, 0x05, 0x06, 0x00, 0x03, 0x07, 0x01, 0x01
        /*0010*/ 	.byte	0x02, 0x03, 0x01, 0x00, 0x02, 0x06, 0x01, 0x00, 0x04, 0x0b, 0x08, 0x00, 0x01, 0x00, 0x00, 0x00
        /*0020*/ 	.byte	0x00, 0x00, 0x00, 0x00


//--------------------- .nv.info._ZN7cutlass13device_kernelINS_4gemm6kernel13GemmUniversalIN4cute5tupleIJiiiiEEENS1_10collective13CollectiveMmaINS1_35MainloopSm100TmaUmmaWarpSpecializedILi34ELi2ELi4ENS5_IJNS4_1CILi1EEENSA_ILi2EEESB_EEEEENS5_IJNSA_ILi128EEENSA_ILi64EEENSA_ILi32EEEEEEaNS5_IJlSB_lEEEaSJ_NS4_8TiledMMAINS4_8MMA_AtomIJNS4_15SM100_MMA_S8_SSIaaiLi128ELi64ELNS4_4UMMA5MajorE0ELSO_0ELNSN_8SaturateE0EEEEEENS4_6LayoutINS5_IJSB_SB_SB_EEENS5_IJNSA_ILi0EEESU_SU_EEEEENS5_IJNS4_10UnderscoreESX_SX_EEEEENS4_23SM90_TMA_LOAD_MULTICASTENS4_14ComposedLayoutINS4_7SwizzleILi1ELi4ELi3EEENS4_18smem_ptr_flag_bitsILi8EEENSS_INS5_IJNSA_ILi8EEESH_EEENS5_IJSH_SB_EEEEEEEvNS4_8identityENS4_13SM90_TMA_LOADES1A_vS1B_EENS_8epilogue10collective18CollectiveEpilogueINS1E_23Sm100TmaWarpSpecializedILi1ELi1ELi64ELb0ELb0EEEJSI_NS5_IJNSS_ISF_SB_EENSS_ISG_SB_EEEEEaSJ_aSJ_NS1E_6fusion15FusionCallbacksIS1I_NS1M_17LinearCombinationIaiaiLNS_15FloatRoundStyleE2EEESI_S1L_JEEENS4_5SM1004TMEM4LOAD26SM100_TMEM_LOAD_32dp32b64xES1C_NS11_INS12_ILi2ELi4ELi3EEES15_NSS_INS5_IJS16_SG_EEENS5_IJSG_SB_EEEEEEENS4_39AutoVectorizingCopyWithAssumedAlignmentILi128EEENS4_14SM90_TMA_STOREES20_S22_S22_EEEvvEEEEvNT_6ParamsE --------------------------
	.section	.nv.info._ZN7cutlass13device_kernelINS_4gemm6kernel13GemmUniversalIN4cute5tupleIJiiiiEEENS1_10collective13CollectiveMmaINS1_35MainloopSm100TmaUmmaWarpSpecializedILi34ELi2ELi4ENS5_IJNS4_1CILi1EEENSA_ILi2EEESB_EEEEENS5_IJNSA_ILi128EEENSA_ILi64EEENSA_ILi32EEEEEEaNS5_IJlSB_lEEEaSJ_NS4_8TiledMMAINS4_8MMA_AtomIJNS4_15SM100_MMA_S8_SSIaaiLi128ELi64ELNS4_4UMMA5MajorE0ELSO_0ELNSN_8SaturateE0EEEEEENS4_6LayoutINS5_IJSB_SB_SB_EEENS5_IJNSA_ILi0EEESU_SU_EEEEENS5_IJNS4_10UnderscoreESX_SX_EEEEENS4_23SM90_TMA_LOAD_MULTICASTENS4_14ComposedLayoutINS4_7SwizzleILi1ELi4ELi3EEENS4_18smem_ptr_flag_bitsILi8EEENSS_INS5_IJNSA_ILi8EEESH_EEENS5_IJSH_SB_EEEEEEEvNS4_8identityENS4_13SM90_TMA_LOADES1A_vS1B_EENS_8epilogue10collective18CollectiveEpilogueINS1E_23Sm100TmaWarpSpecializedILi1ELi1ELi64ELb0ELb0EEEJSI_NS5_IJNSS_ISF_SB_EENSS_ISG_SB_EEEEEaSJ_aSJ_NS1E_6fusion15FusionCallbacksIS1I_NS1M_17LinearCombinationIaiaiLNS_15FloatRoundStyleE2EEESI_S1L_JEEENS4_5SM1004TMEM4LOAD26SM100_TMEM_LOAD_32dp32b64xES1C_NS11_INS12_ILi2ELi4ELi3EEES15_NSS_INS5_IJS16_SG_EEENS5_IJSG_SB_EEEEEEENS4_39AutoVectorizingCopyWithAssumedAlignmentILi128EEENS4_14SM90_TMA_STOREES20_S22_S22_EEEvvEEEEvNT_6ParamsE,"",@"SHT_CUDA_INFO"
	.sectionflags	@""
	.align	4


	//----- nvinfo : EIATTR_CUDA_API_VERSION
	.align		4
        /*0000*/ 	.byte	0x04, 0x37
        /*0002*/ 	.short	(.L_31 - .L_30)
.L_30:
        /*0004*/ 	.word	0x00000082


	//----- nvinfo : EIATTR_KPARAM_INFO
	.align		4
.L_31:
        /*0008*/ 	.byte	0x04, 0x17
        /*000a*/ 	.short	(.L_33 - .L_32)
.L_32:
        /*000c*/ 	.word	0x00000000
        /*0010*/ 	.short	0x0000
        /*0012*/ 	.short	0x0000
        /*0014*/ 	.byte	0x00, 0xf0, 0x01, 0x20


	//----- nvinfo : EIATTR_AT_ENTRY_FRAGMENTS
	.align		4
.L_33:
        /*0018*/ 	.byte	0x04, 0x4f
        /*001a*/ 	.short	(.L_35 - .L_34)


	//   ....[0]....
.L_34:
        /*001c*/ 	.word	0x00000006


	//----- nvinfo : EIATTR_RESERVED_SMEM_USED
	.align		4
.L_35:
        /*0020*/ 	.byte	0x01, 0x41
	.zero		2


	//----- nvinfo : EIATTR_SPARSE_MMA_MASK
	.align		4
        /*0024*/ 	.byte	0x03, 0x50
        /*0026*/ 	.short	0x0000


	//----- nvinfo : EIATTR_TCGEN05_1CTA_USED
	.align		4
        /*0028*/ 	.byte	0x01, 0x51
	.zero		2


	//----- nvinfo : EIATTR_MAXREG_COUNT
	.align		4
        /*002c*/ 	.byte	0x03, 0x1b
        /*002e*/ 	.short	0x00ff


	//----- nvinfo : EIATTR_NUM_BARRIERS
	.align		4
        /*0030*/ 	.byte	0x02, 0x4c
        /*0032*/ 	.byte	0x07
	.zero		1


	//----- nvinfo : EIATTR_EXTERNS
	.align		4
        /*0034*/ 	.byte	0x04, 0x0f
        /*0036*/ 	.short	(.L_37 - .L_36)


	//   ....[0]....
	.align		4
.L_36:
        /*0038*/ 	.word	index@(__assertfail)


	//----- nvinfo : EIATTR_MERCURY_ISA_VERSION
	.align		4
.L_37:
        /*003c*/ 	.byte	0x03, 0x5f
        /*003e*/ 	.short	0x0101


	//----- nvinfo : EIATTR_INT_WARP_WIDE_INSTR_OFFSETS
	.align		4
        /*0040*/ 	.byte	0x04, 0x31
        /*0042*/ 	.short	(.L_39 - .L_38)


	//   ....[0]....
.L_38:
        /*0044*/ 	.word	0x00004f50


	//   ....[1]....
        /*0048*/ 	.word	0x00004f80


	//   ....[2]....
        /*004c*/ 	.word	0x00004fa0


	//   ....[3]....
        /*0050*/ 	.word	0x00005ad0


	//   ....[4]....
        /*0054*/ 	.word	0x00005b80


	//----- nvinfo : EIATTR_COOP_GROUP_MASK_REGIDS
	.align		4
.L_39:
        /*0058*/ 	.byte	0x04, 0x29
        /*005a*/ 	.short	(.L_41 - .L_40)


	//   ....[0]....
.L_40:
        /*005c*/ 	.word	0xffffffff


	//   ....[1]....
        /*0060*/ 	.word	0xffffffff


	//   ....[2]....
        /*0064*/ 	.word	0xffffffff


	//   ....[3]....
        /*0068*/ 	.word	0xffffffff


	//   ....[4]....
        /*006c*/ 	.word	0xffffffff


	//   ....[5]....
        /*0070*/ 	.word	0xffffffff


	//   ....[6]....
        /*0074*/ 	.word	0xffffffff


	//   ....[7]....
        /*0078*/ 	.word	0xffffffff


	//   ....[8]....
        /*007c*/ 	.word	0xffffffff


	//   ....[9]....
        /*0080*/ 	.word	0xffffffff


	//   ....[10]....
        /*0084*/ 	.word	0xffffffff


	//   ....[11]....
        /*0088*/ 	.word	0xffffffff


	//   ....[12]....
        /*008c*/ 	.word	0xffffffff


	//   ....[13]....
        /*0090*/ 	.word	0xffffffff


	//----- nvinfo : EIATTR_COOP_GROUP_INSTR_OFFSETS
	.align		4
.L_41:
        /*0094*/ 	.byte	0x04, 0x28
        /*0096*/ 	.short	(.L_43 - .L_42)


	//   ....[0]....
.L_42:
        /*0098*/ 	.word	0x00000080


	//   ....[1]....
        /*009c*/ 	.word	0x000004e0


	//   ....[2]....
        /*00a0*/ 	.word	0x00000a80


	//   ....[3]....
        /*00a4*/ 	.word	0x00000bc0


	//   ....[4]....
        /*00a8*/ 	.word	0x00000cc0


	//   ....[5]....
        /*00ac*/ 	.word	0x00000e30


	//   ....[6]....
        /*00b0*/ 	.word	0x00000fd0


	//   ....[7]....
        /*00b4*/ 	.word	0x00001180


	//   ....[8]....
        /*00b8*/ 	.word	0x00002370


	//   ....[9]....
        /*00bc*/ 	.word	0x000042f0


	//   ....[10]....
        /*00c0*/ 	.word	0x00004500


	//   ....[11]....
        /*00c4*/ 	.word	0x00004530


	//   ....[12]....
        /*00c8*/ 	.word	0x00004e30


	//   ....[13]....
        /*00cc*/ 	.word	0x00005060


	//----- nvinfo : EIATTR_VRC_CTA_INIT_COUNT
	.align		4
.L_43:
        /*00d0*/ 	.byte	0x02, 0x4a
        /*00d2*/ 	.byte	0x80
	.zero		1


	//----- nvinfo : EIATTR_SYSCALL_OFFSETS
	.align		4
        /*00d4*/ 	.byte	0x04, 0x46
        /*00d6*/ 	.short	(.L_45 - .L_44)


	//   ....[0]....
.L_44:
        /*00d8*/ 	.word	0x00006700


	//   ....[1]....
        /*00dc*/ 	.word	0x00006840


	//   ....[2]....
        /*00e0*/ 	.word	0x00007000


	//----- nvinfo : EIATTR_MBARRIER_INSTR_OFFSETS
	.align		4
.L_45:
        /*00e4*/ 	.byte	0x04, 0x39
        /*00e6*/ 	.short	(.L_47 - .L_46)


	//   ....[0]....
.L_46:
        /*00e8*/ 	.word	0x00000620
        /*00ec*/ 	.word	0x000000ff
        /*00f0*/ 	.word	0x00000000
        /*00f4*/ 	.short	0x0100
        /*00f6*/ 	.byte	0x04
	.zero		1


	//   ....[1]....
        /*00f8*/ 	.word	0x00000630
        /*00fc*/ 	.word	0x000000ff
        /*0100*/ 	.word	0x00000110
        /*0104*/ 	.short	0x0100
        /*0106*/ 	.byte	0x04
	.zero		1


	//   ....[2]....
        /*0108*/ 	.word	0x00000640
        /*010c*/ 	.word	0x000000ff
        /*0110*/ 	.word	0x00000008
        /*0114*/ 	.short	0x0100
        /*0116*/ 	.byte	0x04
	.zero		1


	//   ....[3]....
        /*0118*/ 	.word	0x00000650
        /*011c*/ 	.word	0x000000ff
        /*0120*/ 	.word	0x00000118
        /*0124*/ 	.short	0x0100
        /*0126*/ 	.byte	0x04
	.zero		1


	//   ....[4]....
        /*0128*/ 	.word	0x00000660
        /*012c*/ 	.word	0x000000ff
        /*0130*/ 	.word	0x00000010
        /*0134*/ 	.short	0x0100
        /*0136*/ 	.byte	0x04
	.zero		1


	//   ....[5]....
        /*0138*/ 	.word	0x00000670
        /*013c*/ 	.word	0x000000ff
        /*0140*/ 	.word	0x00000120
        /*0144*/ 	.short	0x0100
        /*0146*/ 	.byte	0x04
	.zero		1


	//   ....[6]....
        /*0148*/ 	.word	0x00000680
        /*014c*/ 	.word	0x000000ff
        /*0150*/ 	.word	0x00000018
        /*0154*/ 	.short	0x0100
        /*0156*/ 	.byte	0x04
	.zero		1


	//   ....[7]....
        /*0158*/ 	.word	0x00000690
        /*015c*/ 	.word	0x000000ff
        /*0160*/ 	.word	0x00000128
        /*0164*/ 	.short	0x0100
        /*0166*/ 	.byte	0x04
	.zero		1


	//   ....[8]....
        /*0168*/ 	.word	0x000006a0
        /*016c*/ 	.word	0x000000ff
        /*0170*/ 	.word	0x00000020
        /*0174*/ 	.short	0x0100
        /*0176*/ 	.byte	0x04
	.zero		1


	//   ....[9]....
        /*0178*/ 	.word	0x000006b0
        /*017c*/ 	.word	0x000000ff
        /*0180*/ 	.word	0x00000130
        /*0184*/ 	.short	0x0100
        /*0186*/ 	.byte	0x04
	.zero		1


	//   ....[10]....
        /*0188*/ 	.word	0x000006c0
        /*018c*/ 	.word	0x000000ff
        /*0190*/ 	.word	0x00000028
        /*0194*/ 	.short	0x0100
        /*0196*/ 	.byte	0x04
	.zero		1


	//   ....[11]....
        /*0198*/ 	.word	0x000006d0
        /*019c*/ 	.word	0x000000ff
        /*01a0*/ 	.word	0x00000138
        /*01a4*/ 	.short	0x0100
        /*01a6*/ 	.byte	0x04
	.zero		1


	//   ....[12]....
        /*01a8*/ 	.word	0x000006e0
        /*01ac*/ 	.word	0x000000ff
        /*01b0*/ 	.word	0x00000030
        /*01b4*/ 	.short	0x0100
        /*01b6*/ 	.byte	0x04
	.zero		1


	//   ....[13]....
        /*01b8*/ 	.word	0x000006f0
        /*01bc*/ 	.word	0x000000ff
        /*01c0*/ 	.word	0x00000140
        /*01c4*/ 	.short	0x0100
        /*01c6*/ 	.byte	0x04
	.zero		1


	//   ....[14]....
        /*01c8*/ 	.word	0x00000700
        /*01cc*/ 	.word	0x000000ff
        /*01d0*/ 	.word	0x00000038
        /*01d4*/ 	.short	0x0100
        /*01d6*/ 	.byte	0x04
	.zero		1


	//   ....[15]....
        /*01d8*/ 	.word	0x00000710
        /*01dc*/ 	.word	0x000000ff
        /*01e0*/ 	.word	0x00000148
        /*01e4*/ 	.short	0x0100
        /*01e6*/ 	.byte	0x04
	.zero		1


	//   ....[16]....
        /*01e8*/ 	.word	0x00000720
        /*01ec*/ 	.word	0x000000ff
        /*01f0*/ 	.word	0x00000040
        /*01f4*/ 	.short	0x0100
        /*01f6*/ 	.byte	0x04
	.zero		1


	//   ....[17]....
        /*01f8*/ 	.word	0x00000730
        /*01fc*/ 	.word	0x000000ff
        /*0200*/ 	.word	0x00000150
        /*0204*/ 	.short	0x0100
        /*0206*/ 	.byte	0x04
	.zero		1


	//   ....[18]....
        /*0208*/ 	.word	0x00000740
        /*020c*/ 	.word	0x000000ff
        /*0210*/ 	.word	0x00000048
        /*0214*/ 	.short	0x0100
        /*0216*/ 	.byte	0x04
	.zero		1


	//   ....[19]....
        /*0218*/ 	.word	0x00000750
        /*021c*/ 	.word	0x000000ff
        /*0220*/ 	.word	0x00000158
        /*0224*/ 	.short	0x0100
        /*0226*/ 	.byte	0x04
	.zero		1


	//   ....[20]....
        /*0228*/ 	.word	0x00000760
        /*022c*/ 	.word	0x000000ff
        /*0230*/ 	.word	0x00000050
        /*0234*/ 	.short	0x0100
        /*0236*/ 	.byte	0x04
	.zero		1


	//   ....[21]....
        /*0238*/ 	.word	0x00000770
        /*023c*/ 	.word	0x000000ff
        /*0240*/ 	.word	0x00000160
        /*0244*/ 	.short	0x0100
        /*0246*/ 	.byte	0x04
	.zero		1


	//   ....[22]....
        /*0248*/ 	.word	0x00000780
        /*024c*/ 	.word	0x000000ff
        /*0250*/ 	.word	0x00000058
        /*0254*/ 	.short	0x0100
        /*0256*/ 	.byte	0x04
	.zero		1


	//   ....[23]....
        /*0258*/ 	.word	0x00000790
        /*025c*/ 	.word	0x000000ff
        /*0260*/ 	.word	0x00000168
        /*0264*/ 	.short	0x0100
        /*0266*/ 	.byte	0x04
	.zero		1


	//   ....[24]....
        /*0268*/ 	.word	0x000007a0
        /*026c*/ 	.word	0x000000ff
        /*0270*/ 	.word	0x00000060
        /*0274*/ 	.short	0x0100
        /*0276*/ 	.byte	0x04
	.zero		1


	//   ....[25]....
        /*0278*/ 	.word	0x000007b0
        /*027c*/ 	.word	0x000000ff
        /*0280*/ 	.word	0x00000170
        /*0284*/ 	.short	0x0100
        /*0286*/ 	.byte	0x04
	.zero		1


	//   ....[26]....
        /*0288*/ 	.word	0x000007c0
        /*028c*/ 	.word	0x000000ff
        /*0290*/ 	.word	0x00000068
        /*0294*/ 	.short	0x0100
        /*0296*/ 	.byte	0x04
	.zero		1


	//   ....[27]....
        /*0298*/ 	.word	0x000007d0
        /*029c*/ 	.word	0x000000ff
        /*02a0*/ 	.word	0x00000178
        /*02a4*/ 	.short	0x0100
        /*02a6*/ 	.byte	0x04
	.zero		1


	//   ....[28]....
        /*02a8*/ 	.word	0x000007e0
        /*02ac*/ 	.word	0x000000ff
        /*02b0*/ 	.word	0x00000070
        /*02b4*/ 	.short	0x0100
        /*02b6*/ 	.byte	0x04
	.zero		1


	//   ....[29]....
        /*02b8*/ 	.word	0x000007f0
        /*02bc*/ 	.word	0x000000ff
        /*02c0*/ 	.word	0x00000180
        /*02c4*/ 	.short	0x0100
        /*02c6*/ 	.byte	0x04
	.zero		1


	//   ....[30]....
        /*02c8*/ 	.word	0x00000800
        /*02cc*/ 	.word	0x000000ff
        /*02d0*/ 	.word	0x00000078
        /*02d4*/ 	.short	0x0100
        /*02d6*/ 	.byte	0x04
	.zero		1


	//   ....[31]....
        /*02d8*/ 	.word	0x00000810
        /*02dc*/ 	.word	0x000000ff
        /*02e0*/ 	.word	0x00000188
        /*02e4*/ 	.short	0x0100
        /*02e6*/ 	.byte	0x04
	.zero		1


	//   ....[32]....
        /*02e8*/ 	.word	0x00000820
        /*02ec*/ 	.word	0x000000ff
        /*02f0*/ 	.word	0x00000080
        /*02f4*/ 	.short	0x0100
        /*02f6*/ 	.byte	0x04
	.zero		1


	//   ....[33]....
        /*02f8*/ 	.word	0x00000830
        /*02fc*/ 	.word	0x000000ff
        /*0300*/ 	.word	0x00000190
        /*0304*/ 	.short	0x0100
        /*0306*/ 	.byte	0x04
	.zero		1


	//   ....[34]....
        /*0308*/ 	.word	0x00000840
        /*030c*/ 	.word	0x000000ff
        /*0310*/ 	.word	0x00000088
        /*0314*/ 	.short	0x0100
        /*0316*/ 	.byte	0x04
	.zero		1


	//   ....[35]....
        /*0318*/ 	.word	0x00000850
        /*031c*/ 	.word	0x000000ff
        /*0320*/ 	.word	0x00000198
        /*0324*/ 	.short	0x0100
        /*0326*/ 	.byte	0x04
	.zero		1


	//   ....[36]....
        /*0328*/ 	.word	0x00000860
        /*032c*/ 	.word	0x000000ff
        /*0330*/ 	.word	0x00000090
        /*0334*/ 	.short	0x0100
        /*0336*/ 	.byte	0x04
	.zero		1


	//   ....[37]....
        /*0338*/ 	.word	0x00000870
        /*033c*/ 	.word	0x000000ff
        /*0340*/ 	.word	0x000001a0
        /*0344*/ 	.short	0x0100
        /*0346*/ 	.byte	0x04
	.zero		1


	//   ....[38]....
        /*0348*/ 	.word	0x00000880
        /*034c*/ 	.word	0x000000ff
        /*0350*/ 	.word	0x00000098
        /*0354*/ 	.short	0x0100
        /*0356*/ 	.byte	0x04
	.zero		1


	//   ....[39]....
        /*0358*/ 	.word	0x00000890
        /*035c*/ 	.word	0x000000ff
        /*0360*/ 	.word	0x000001a8
        /*0364*/ 	.short	0x0100
        /*0366*/ 	.byte	0x04
	.zero		1


	//   ....[40]....
        /*0368*/ 	.word	0x000008a0
        /*036c*/ 	.word	0x000000ff
        /*0370*/ 	.word	0x000000a0
        /*0374*/ 	.short	0x0100
        /*0376*/ 	.byte	0x04
	.zero		1


	//   ....[41]....
        /*0378*/ 	.word	0x000008b0
        /*037c*/ 	.word	0x000000ff
        /*0380*/ 	.word	0x000001b0
        /*0384*/ 	.short	0x0100
        /*0386*/ 	.byte	0x04
	.zero		1


	//   ....[42]....
        /*0388*/ 	.word	0x000008c0
        /*038c*/ 	.word	0x000000ff
        /*0390*/ 	.word	0x000000a8
        /*0394*/ 	.short	0x0100
        /*0396*/ 	.byte	0x04
	.zero		1


	//   ....[43]....
        /*0398*/ 	.word	0x000008d0
        /*039c*/ 	.word	0x000000ff
        /*03a0*/ 	.word	0x000001b8
        /*03a4*/ 	.short	0x0100
        /*03a6*/ 	.byte	0x04
	.zero		1


	//   ....[44]....
        /*03a8*/ 	.word	0x000008e0
        /*03ac*/ 	.word	0x000000ff
        /*03b0*/ 	.word	0x000000b0
        /*03b4*/ 	.short	0x0100
        /*03b6*/ 	.byte	0x04
	.zero		1


	//   ....[45]....
        /*03b8*/ 	.word	0x000008f0
        /*03bc*/ 	.word	0x000000ff
        /*03c0*/ 	.word	0x000001c0
        /*03c4*/ 	.short	0x0100
        /*03c6*/ 	.byte	0x04
	.zero		1


	//   ....[46]....
        /*03c8*/ 	.word	0x00000900
        /*03cc*/ 	.word	0x000000ff
        /*03d0*/ 	.word	0x000000b8
        /*03d4*/ 	.short	0x0100
        /*03d6*/ 	.byte	0x04
	.zero		1


	//   ....[47]....
        /*03d8*/ 	.word	0x00000910
        /*03dc*/ 	.word	0x000000ff
        /*03e0*/ 	.word	0x000001c8
        /*03e4*/ 	.short	0x0100
        /*03e6*/ 	.byte	0x04
	.zero		1


	//   ....[48]....
        /*03e8*/ 	.word	0x00000920
        /*03ec*/ 	.word	0x000000ff
        /*03f0*/ 	.word	0x000000c0
        /*03f4*/ 	.short	0x0100
        /*03f6*/ 	.byte	0x04
	.zero		1


	//   ....[49]....
        /*03f8*/ 	.word	0x00000930
        /*03fc*/ 	.word	0x000000ff
        /*0400*/ 	.word	0x000001d0
        /*0404*/ 	.short	0x0100
        /*0406*/ 	.byte	0x04
	.zero		1


	//   ....[50]....
        /*0408*/ 	.word	0x00000940
        /*040c*/ 	.word	0x000000ff
        /*0410*/ 	.word	0x000000c8
        /*0414*/ 	.short	0x0100
        /*0416*/ 	.byte	0x04
	.zero		1


	//   ....[51]....
        /*0418*/ 	.word	0x00000950
        /*041c*/ 	.word	0x000000ff
        /*0420*/ 	.word	0x000001d8
        /*0424*/ 	.short	0x0100
        /*0426*/ 	.byte	0x04
	.zero		1


	//   ....[52]....
        /*0428*/ 	.word	0x00000960
        /*042c*/ 	.word	0x000000ff
        /*0430*/ 	.word	0x000000d0
        /*0434*/ 	.short	0x0100
        /*0436*/ 	.byte	0x04
	.zero		1


	//   ....[53]....
        /*0438*/ 	.word	0x00000970
        /*043c*/ 	.word	0x000000ff
        /*0440*/ 	.word	0x000001e0
        /*0444*/ 	.short	0x0100
        /*0446*/ 	.byte	0x04
	.zero		1


	//   ....[54]....
        /*0448*/ 	.word	0x00000980
        /*044c*/ 	.word	0x000000ff
        /*0450*/ 	.word	0x000000d8
        /*0454*/ 	.short	0x0100
        /*0456*/ 	.byte	0x04
	.zero		1


	//   ....[55]....
        /*0458*/ 	.word	0x00000990
        /*045c*/ 	.word	0x000000ff
        /*0460*/ 	.word	0x000001e8
        /*0464*/ 	.short	0x0100
        /*0466*/ 	.byte	0x04
	.zero		1


	//   ....[56]....
        /*0468*/ 	.word	0x000009a0
        /*046c*/ 	.word	0x000000ff
        /*0470*/ 	.word	0x000000e0
        /*0474*/ 	.short	0x0100
        /*0476*/ 	.byte	0x04
	.zero		1


	//   ....[57]....
        /*0478*/ 	.word	0x000009b0
        /*047c*/ 	.word	0x000000ff
        /*0480*/ 	.word	0x000001f0
        /*0484*/ 	.short	0x0100
        /*0486*/ 	.byte	0x04
	.zero		1


	//   ....[58]....
        /*0488*/ 	.word	0x000009c0
        /*048c*/ 	.word	0x000000ff
        /*0490*/ 	.word	0x000000e8
        /*0494*/ 	.short	0x0100
        /*0496*/ 	.byte	0x04
	.zero		1


	//   ....[59]....
        /*0498*/ 	.word	0x000009d0
        /*049c*/ 	.word	0x000000ff
        /*04a0*/ 	.word	0x000001f8
        /*04a4*/ 	.short	0x0100
        /*04a6*/ 	.byte	0x04
	.zero		1


	//   ....[60]....
        /*04a8*/ 	.word	0x000009e0
        /*04ac*/ 	.word	0x000000ff
        /*04b0*/ 	.word	0x000000f0
        /*04b4*/ 	.short	0x0100
        /*04b6*/ 	.byte	0x04
	.zero		1


	//   ....[61]....
        /*04b8*/ 	.word	0x000009f0
        /*04bc*/ 	.word	0x000000ff
        /*04c0*/ 	.word	0x00000200
        /*04c4*/ 	.short	0x0100
        /*04c6*/ 	.byte	0x04
	.zero		1


	//   ....[62]....
        /*04c8*/ 	.word	0x00000a00
        /*04cc*/ 	.word	0x000000ff
        /*04d0*/ 	.word	0x000000f8
        /*04d4*/ 	.short	0x0100
        /*04d6*/ 	.byte	0x04
	.zero		1


	//   ....[63]....
        /*04d8*/ 	.word	0x00000a10
        /*04dc*/ 	.word	0x000000ff
        /*04e0*/ 	.word	0x00000208
        /*04e4*/ 	.short	0x0100
        /*04e6*/ 	.byte	0x04
	.zero		1


	//   ....[64]....
        /*04e8*/ 	.word	0x00000a20
        /*04ec*/ 	.word	0x000000ff
        /*04f0*/ 	.word	0x00000100
        /*04f4*/ 	.short	0x0100
        /*04f6*/ 	.byte	0x04
	.zero		1


	//   ....[65]....
        /*04f8*/ 	.word	0x00000a30
        /*04fc*/ 	.word	0x000000ff
        /*0500*/ 	.word	0x00000210
        /*0504*/ 	.short	0x0100
        /*0506*/ 	.byte	0x04
	.zero		1


	//   ....[66]....
        /*0508*/ 	.word	0x00000a40
        /*050c*/ 	.word	0x000000ff
        /*0510*/ 	.word	0x00000108
        /*0514*/ 	.short	0x0100
        /*0516*/ 	.byte	0x04
	.zero		1


	//   ....[67]....
        /*0518*/ 	.word	0x00000a50
        /*051c*/ 	.word	0x000000ff
        /*0520*/ 	.word	0x00000218
        /*0524*/ 	.short	0x0100
        /*0526*/ 	.byte	0x04
	.zero		1


	//   ....[68]....
        /*0528*/ 	.word	0x00000b90
        /*052c*/ 	.word	0x000000ff
        /*0530*/ 	.word	0x00000220
        /*0534*/ 	.short	0x0100
        /*0536*/ 	.byte	0x04
	.zero		1


	//   ....[69]....
        /*0538*/ 	.word	0x00000ba0
        /*053c*/ 	.word	0x000000ff
        /*0540*/ 	.word	0x00000228
        /*0544*/ 	.short	0x0100
        /*0546*/ 	.byte	0x04
	.zero		1


	//   ....[70]....
        /*0548*/ 	.word	0x00000c90
        /*054c*/ 	.word	0x000000ff
        /*0550*/ 	.word	0x00000230
        /*0554*/ 	.short	0x0100
        /*0556*/ 	.byte	0x06
	.zero		1


	//   ....[71]....
        /*0558*/ 	.word	0x00000ca0
        /*055c*/ 	.word	0x000000ff
        /*0560*/ 	.word	0x00000238
        /*0564*/ 	.short	0x0100
        /*0566*/ 	.byte	0x06
	.zero		1


	//   ....[72]....
        /*0568*/ 	.word	0x00000de0
        /*056c*/ 	.word	0x000000ff
        /*0570*/ 	.word	0x00000240
        /*0574*/ 	.short	0x0100
        /*0576*/ 	.byte	0x06
	.zero		1


	//   ....[73]....
        /*0578*/ 	.word	0x00000df0
        /*057c*/ 	.word	0x000000ff
        /*0580*/ 	.word	0x00000250
        /*0584*/ 	.short	0x0100
        /*0586*/ 	.byte	0x06
	.zero		1


	//   ....[74]....
        /*0588*/ 	.word	0x00000e00
        /*058c*/ 	.word	0x000000ff
        /*0590*/ 	.word	0x00000248
        /*0594*/ 	.short	0x0100
        /*0596*/ 	.byte	0x06
	.zero		1


	//   ....[75]....
        /*0598*/ 	.word	0x00000e10
        /*059c*/ 	.word	0x000000ff
        /*05a0*/ 	.word	0x00000258
        /*05a4*/ 	.short	0x0100
        /*05a6*/ 	.byte	0x06
	.zero		1


	//   ....[76]....
        /*05a8*/ 	.word	0x00000f40
        /*05ac*/ 	.word	0x000000ff
        /*05b0*/ 	.word	0x00000260
        /*05b4*/ 	.short	0x0100
        /*05b6*/ 	.byte	0x04
	.zero		1


	//   ....[77]....
        /*05b8*/ 	.word	0x00000f50
        /*05bc*/ 	.word	0x000000ff
        /*05c0*/ 	.word	0x00000280
        /*05c4*/ 	.short	0x0100
        /*05c6*/ 	.byte	0x04
	.zero		1


	//   ....[78]....
        /*05c8*/ 	.word	0x00000f60
        /*05cc*/ 	.word	0x000000ff
        /*05d0*/ 	.word	0x00000268
        /*05d4*/ 	.short	0x0100
        /*05d6*/ 	.byte	0x04
	.zero		1


	//   ....[79]....
        /*05d8*/ 	.word	0x00000f70
        /*05dc*/ 	.word	0x000000ff
        /*05e0*/ 	.word	0x00000288
        /*05e4*/ 	.short	0x0100
        /*05e6*/ 	.byte	0x04
	.zero		1


	//   ....[80]....
        /*05e8*/ 	.word	0x00000f80
        /*05ec*/ 	.word	0x000000ff
        /*05f0*/ 	.word	0x00000270
        /*05f4*/ 	.short	0x0100
        /*05f6*/ 	.byte	0x04
	.zero		1


	//   ....[81]....
        /*05f8*/ 	.word	0x00000f90
        /*05fc*/ 	.word	0x000000ff
        /*0600*/ 	.word	0x00000290
        /*0604*/ 	.short	0x0100
        /*0606*/ 	.byte	0x04
	.zero		1


	//   ....[82]....
        /*0608*/ 	.word	0x00000fa0
        /*060c*/ 	.word	0x000000ff
        /*0610*/ 	.word	0x00000278
        /*0614*/ 	.short	0x0100
        /*0616*/ 	.byte	0x04
	.zero		1


	//   ....[83]....
        /*0618*/ 	.word	0x00000fb0
        /*061c*/ 	.word	0x000000ff
        /*0620*/ 	.word	0x00000298
        /*0624*/ 	.short	0x0100
        /*0626*/ 	.byte	0x04
	.zero		1


	//   ....[84]....
        /*0628*/ 	.word	0x000010a0
        /*062c*/ 	.word	0x000000ff
        /*0630*/ 	.word	0x000002a0
        /*0634*/ 	.short	0x0100
        /*0636*/ 	.byte	0x04
	.zero		1


	//   ....[85]....
        /*0638*/ 	.word	0x000010b0
        /*063c*/ 	.word	0x000000ff
        /*0640*/ 	.word	0x000002b0
        /*0644*/ 	.short	0x0100
        /*0646*/ 	.byte	0x04
	.zero		1


	//   ....[86]....
        /*0648*/ 	.word	0x000010c0
        /*064c*/ 	.word	0x000000ff
        /*0650*/ 	.word	0x000002a8
        /*0654*/ 	.short	0x0100
        /*0656*/ 	.byte	0x04
	.zero		1


	//   ....[87]....
        /*0658*/ 	.word	0x000010d0
        /*065c*/ 	.word	0x000000ff
        /*0660*/ 	.word	0x000002b8
        /*0664*/ 	.short	0x0100
        /*0666*/ 	.byte	0x04
	.zero		1


	//   ....[88]....
        /*0668*/ 	.word	0x00001bf0
        /*066c*/ 	.word	0x00000000
        /*0670*/ 	.word	0x000002b0
        /*0674*/ 	.short	0x010a
        /*0676*/ 	.byte	0xff
	.zero		1


	//   ....[89]....
        /*0678*/ 	.word	0x00001c20
        /*067c*/ 	.word	0x00000000
        /*0680*/ 	.word	0x000002a0
        /*0684*/ 	.short	0x0101
        /*0686*/ 	.byte	0xff
	.zero		1


	//   ....[90]....
        /*0688*/ 	.word	0x00001cf0
        /*068c*/ 	.word	0x000000ff
        /*0690*/ 	.word	0x00000110
        /*0694*/ 	.short	0x010a
        /*0696*/ 	.byte	0x04
	.zero		1


	//   ....[91]....
        /*0698*/ 	.word	0x00001d70
        /*069c*/ 	.word	0x000000ff
        /*06a0*/ 	.word	0x00000110
        /*06a4*/ 	.short	0x010a
        /*06a6*/ 	.byte	0x21
	.zero		1


	//   ....[92]....
        /*06a8*/ 	.word	0x00001f00
        /*06ac*/ 	.word	0x000000ff
        /*06b0*/ 	.word	0x00000110
        /*06b4*/ 	.short	0x010a
        /*06b6*/ 	.byte	0x08
	.zero		1


	//   ....[93]....
        /*06b8*/ 	.word	0x00002020
        /*06bc*/ 	.word	0x000000ff
        /*06c0*/ 	.word	0x00000238
        /*06c4*/ 	.short	0x0101
        /*06c6*/ 	.byte	0x06
	.zero		1


	//   ....[94]....
        /*06c8*/ 	.word	0x00002040
        /*06cc*/ 	.word	0x000000ff
        /*06d0*/ 	.word	0x00000110
        /*06d4*/ 	.short	0x010a
        /*06d6*/ 	.byte	0x04
	.zero		1


	//   ....[95]....
        /*06d8*/ 	.word	0x000020c0
        /*06dc*/ 	.word	0x000000ff
        /*06e0*/ 	.word	0x00000110
        /*06e4*/ 	.short	0x010a
        /*06e6*/ 	.byte	0x11
	.zero		1


	//   ....[96]....
        /*06e8*/ 	.word	0x00002250
        /*06ec*/ 	.word	0x000000ff
        /*06f0*/ 	.word	0x00000110
        /*06f4*/ 	.short	0x010a
        /*06f6*/ 	.byte	0x07
	.zero		1


	//   ....[97]....
        /*06f8*/ 	.word	0x000023a0
        /*06fc*/ 	.word	0x00000003
        /*0700*/ 	.word	0x00000240
        /*0704*/ 	.short	0x010a
        /*0706*/ 	.byte	0xff
	.zero		1


	//   ....[98]....
        /*0708*/ 	.word	0x000024f0
        /*070c*/ 	.word	0x00000000
        /*0710*/ 	.word	0x00000000
        /*0714*/ 	.short	0x0101
        /*0716*/ 	.byte	0xff
	.zero		1


	//   ....[99]....
        /*0718*/ 	.word	0x00002a90
        /*071c*/ 	.word	0x000000ff
        /*0720*/ 	.word	0x00000000
        /*0724*/ 	.short	0x010a
        /*0726*/ 	.byte	0x04
	.zero		1


	//   ....[100]....
        /*0728*/ 	.word	0x00002b20
        /*072c*/ 	.word	0x000000ff
        /*0730*/ 	.word	0x00000000
        /*0734*/ 	.short	0x010a
        /*0736*/ 	.byte	0x05
	.zero		1


	//   ....[101]....
        /*0738*/ 	.word	0x00002bb0
        /*073c*/ 	.word	0x000000ff
        /*0740*/ 	.word	0x00000000
        /*0744*/ 	.short	0x010a
        /*0746*/ 	.byte	0x05
	.zero		1


	//   ....[102]....
        /*0748*/ 	.word	0x00002c40
        /*074c*/ 	.word	0x000000ff
        /*0750*/ 	.word	0x00000000
        /*0754*/ 	.short	0x010a
        /*0756*/ 	.byte	0x05
	.zero		1


	//   ....[103]....
        /*0758*/ 	.word	0x00002cd0
        /*075c*/ 	.word	0x000000ff
        /*0760*/ 	.word	0x00000000
        /*0764*/ 	.short	0x010a
        /*0766*/ 	.byte	0x05
	.zero		1


	//   ....[104]....
        /*0768*/ 	.word	0x00002d60
        /*076c*/ 	.word	0x000000ff
        /*0770*/ 	.word	0x00000000
        /*0774*/ 	.short	0x010a
        /*0776*/ 	.byte	0x05
	.zero		1


	//   ....[105]....
        /*0778*/ 	.word	0x00002df0
        /*077c*/ 	.word	0x000000ff
        /*0780*/ 	.word	0x00000000
        /*0784*/ 	.short	0x010a
        /*0786*/ 	.byte	0x05
	.zero		1


	//   ....[106]....
        /*0788*/ 	.word	0x00002e80
        /*078c*/ 	.word	0x000000ff
        /*0790*/ 	.word	0x00000000
        /*0794*/ 	.short	0x010a
        /*0796*/ 	.byte	0x05
	.zero		1


	//   ....[107]....
        /*0798*/ 	.word	0x00002f10
        /*079c*/ 	.word	0x000000ff
        /*07a0*/ 	.word	0x00000000
        /*07a4*/ 	.short	0x010a
        /*07a6*/ 	.byte	0x05
	.zero		1


	//   ....[108]....
        /*07a8*/ 	.word	0x00002fa0
        /*07ac*/ 	.word	0x000000ff
        /*07b0*/ 	.word	0x00000000
        /*07b4*/ 	.short	0x010a
        /*07b6*/ 	.byte	0x05
	.zero		1


	//   ....[109]....
        /*07b8*/ 	.word	0x00003030
        /*07bc*/ 	.word	0x000000ff
        /*07c0*/ 	.word	0x00000000
        /*07c4*/ 	.short	0x010a
        /*07c6*/ 	.byte	0x05
	.zero		1


	//   ....[110]....
        /*07c8*/ 	.word	0x000030c0
        /*07cc*/ 	.word	0x000000ff
        /*07d0*/ 	.word	0x00000000
        /*07d4*/ 	.short	0x010a
        /*07d6*/ 	.byte	0x05
	.zero		1


	//   ....[111]....
        /*07d8*/ 	.word	0x00003150
        /*07dc*/ 	.word	0x000000ff
        /*07e0*/ 	.word	0x00000000
        /*07e4*/ 	.short	0x010a
        /*07e6*/ 	.byte	0x05
	.zero		1


	//   ....[112]....
        /*07e8*/ 	.word	0x000031e0
        /*07ec*/ 	.word	0x000000ff
        /*07f0*/ 	.word	0x00000000
        /*07f4*/ 	.short	0x010a
        /*07f6*/ 	.byte	0x05
	.zero		1


	//   ....[113]....
        /*07f8*/ 	.word	0x00003270
        /*07fc*/ 	.word	0x000000ff
        /*0800*/ 	.word	0x00000000
        /*0804*/ 	.short	0x010a
        /*0806*/ 	.byte	0x05
	.zero		1


	//   ....[114]....
        /*0808*/ 	.word	0x00003300
        /*080c*/ 	.word	0x000000ff
        /*0810*/ 	.word	0x00000000
        /*0814*/ 	.short	0x010a
        /*0816*/ 	.byte	0x05
	.zero		1


	//   ....[115]....
        /*0818*/ 	.word	0x00003390
        /*081c*/ 	.word	0x000000ff
        /*0820*/ 	.word	0x00000000
        /*0824*/ 	.short	0x010a
        /*0826*/ 	.byte	0x05
	.zero		1


	//   ....[116]....
        /*0828*/ 	.word	0x00003420
        /*082c*/ 	.word	0x000000ff
        /*0830*/ 	.word	0x00000000
        /*0834*/ 	.short	0x010a
        /*0836*/ 	.byte	0x05
	.zero		1


	//   ....[117]....
        /*0838*/ 	.word	0x000034b0
        /*083c*/ 	.word	0x000000ff
        /*0840*/ 	.word	0x00000000
        /*0844*/ 	.short	0x010a
        /*0846*/ 	.byte	0x05
	.zero		1


	//   ....[118]....
        /*0848*/ 	.word	0x00003540
        /*084c*/ 	.word	0x000000ff
        /*0850*/ 	.word	0x00000000
        /*0854*/ 	.short	0x010a
        /*0856*/ 	.byte	0x05
	.zero		1


	//   ....[119]....
        /*0858*/ 	.word	0x000035d0
        /*085c*/ 	.word	0x000000ff
        /*0860*/ 	.word	0x00000000
        /*0864*/ 	.short	0x010a
        /*0866*/ 	.byte	0x05
	.zero		1


	//   ....[120]....
        /*0868*/ 	.word	0x00003660
        /*086c*/ 	.word	0x000000ff
        /*0870*/ 	.word	0x00000000
        /*0874*/ 	.short	0x010a
        /*0876*/ 	.byte	0x05
	.zero		1


	//   ....[121]....
        /*0878*/ 	.word	0x000036f0
        /*087c*/ 	.word	0x000000ff
        /*0880*/ 	.word	0x00000000
        /*0884*/ 	.short	0x010a
        /*0886*/ 	.byte	0x05
	.zero		1


	//   ....[122]....
        /*0888*/ 	.word	0x00003780
        /*088c*/ 	.word	0x000000ff
        /*0890*/ 	.word	0x00000000
        /*0894*/ 	.short	0x010a
        /*0896*/ 	.byte	0x05
	.zero		1


	//   ....[123]....
        /*0898*/ 	.word	0x00003810
        /*089c*/ 	.word	0x000000ff
        /*08a0*/ 	.word	0x00000000
        /*08a4*/ 	.short	0x010a
        /*08a6*/ 	.byte	0x05
	.zero		1


	//   ....[124]....
        /*08a8*/ 	.word	0x000038a0
        /*08ac*/ 	.word	0x000000ff
        /*08b0*/ 	.word	0x00000000
        /*08b4*/ 	.short	0x010a
        /*08b6*/ 	.byte	0x05
	.zero		1


	//   ....[125]....
        /*08b8*/ 	.word	0x00003930
        /*08bc*/ 	.word	0x000000ff
        /*08c0*/ 	.word	0x00000000
        /*08c4*/ 	.short	0x010a
        /*08c6*/ 	.byte	0x05
	.zero		1


	//   ....[126]....
        /*08c8*/ 	.word	0x000039c0
        /*08cc*/ 	.word	0x000000ff
        /*08d0*/ 	.word	0x00000000
        /*08d4*/ 	.short	0x010a
        /*08d6*/ 	.byte	0x05
	.zero		1


	//   ....[127]....
        /*08d8*/ 	.word	0x00003a50
        /*08dc*/ 	.word	0x000000ff
        /*08e0*/ 	.word	0x00000000
        /*08e4*/ 	.short	0x010a
        /*08e6*/ 	.byte	0x05
	.zero		1


	//   ....[128]....
        /*08e8*/ 	.word	0x00003ae0
        /*08ec*/ 	.word	0x000000ff
        /*08f0*/ 	.word	0x00000000
        /*08f4*/ 	.short	0x010a
        /*08f6*/ 	.byte	0x05
	.zero		1


	//   ....[129]....
        /*08f8*/ 	.word	0x00003b70
        /*08fc*/ 	.word	0x000000ff
        /*0900*/ 	.word	0x00000000
        /*0904*/ 	.short	0x010a
        /*0906*/ 	.byte	0x05
	.zero		1


	//   ....[130]....
        /*0908*/ 	.word	0x00003c00
        /*090c*/ 	.word	0x000000ff
        /*0910*/ 	.word	0x00000000
        /*0914*/ 	.short	0x010a
        /*0916*/ 	.byte	0x05
	.zero		1


	//   ....[131]....
        /*0918*/ 	.word	0x00003c90
        /*091c*/ 	.word	0x000000ff
        /*0920*/ 	.word	0x00000000
        /*0924*/ 	.short	0x010a
        /*0926*/ 	.byte	0x05
	.zero		1


	//   ....[132]....
        /*0928*/ 	.word	0x00003d30
        /*092c*/ 	.word	0x00000000
        /*0930*/ 	.word	0x00000000
        /*0934*/ 	.short	0x010a
        /*0936*/ 	.byte	0xff
	.zero		1


	//   ....[133]....
        /*0938*/ 	.word	0x00003e50
        /*093c*/ 	.word	0x00000002
        /*0940*/ 	.word	0x000002a0
        /*0944*/ 	.short	0x010a
        /*0946*/ 	.byte	0xff
	.zero		1


	//   ....[134]....
        /*0948*/ 	.word	0x00003ec0
        /*094c*/ 	.word	0x00000002
        /*0950*/ 	.word	0x00000000
        /*0954*/ 	.short	0x0101
        /*0956*/ 	.byte	0xff
	.zero		1


	//   ....[135]....
        /*0958*/ 	.word	0x00003ee0
        /*095c*/ 	.word	0x000000ff
        /*0960*/ 	.word	0x00000250
        /*0964*/ 	.short	0x010a
        /*0966*/ 	.byte	0x04
	.zero		1


	//   ....[136]....
        /*0968*/ 	.word	0x00004000
        /*096c*/ 	.word	0x00000002
        /*0970*/ 	.word	0x00000240
        /*0974*/ 	.short	0x010a
        /*0976*/ 	.byte	0xff
	.zero		1


	//   ....[137]....
        /*0978*/ 	.word	0x00004100
        /*097c*/ 	.word	0x00000002
        /*0980*/ 	.word	0x00000000
        /*0984*/ 	.short	0x0101
        /*0986*/ 	.byte	0xff
	.zero		1


	//   ....[138]....
        /*0988*/ 	.word	0x00004190
        /*098c*/ 	.word	0x000000ff
        /*0990*/ 	.word	0x00000250
        /*0994*/ 	.short	0x0106
        /*0996*/ 	.byte	0x04
	.zero		1


	//   ....[139]....
        /*0998*/ 	.word	0x000041b0
        /*099c*/ 	.word	0x000000ff
        /*09a0*/ 	.word	0x00000250
        /*09a4*/ 	.short	0x010a
        /*09a6*/ 	.byte	0x04
	.zero		1


	//   ....[140]....
        /*09a8*/ 	.word	0x00004240
        /*09ac*/ 	.word	0x000000ff
        /*09b0*/ 	.word	0x00000250
        /*09b4*/ 	.short	0x0106
        /*09b6*/ 	.byte	0x07
	.zero		1


	//   ....[141]....
        /*09b8*/ 	.word	0x00004280
        /*09bc*/ 	.word	0x00000000
        /*09c0*/ 	.word	0x00000250
        /*09c4*/ 	.short	0x010a
        /*09c6*/ 	.byte	0xff
	.zero		1


	//   ....[142]....
        /*09c8*/ 	.word	0x00004770
        /*09cc*/ 	.word	0x00000000
        /*09d0*/ 	.word	0x00000240
        /*09d4*/ 	.short	0x010a
        /*09d6*/ 	.byte	0xff
	.zero		1


	//   ....[143]....
        /*09d8*/ 	.word	0x00004870
        /*09dc*/ 	.word	0x00000003
        /*09e0*/ 	.word	0x00000000
        /*09e4*/ 	.short	0x0101
        /*09e6*/ 	.byte	0xff
	.zero		1


	//   ....[144]....
        /*09e8*/ 	.word	0x00004880
        /*09ec*/ 	.word	0x000000ff
        /*09f0*/ 	.word	0x00000000
        /*09f4*/ 	.short	0x010a
        /*09f6*/ 	.byte	0x04
	.zero		1


	//   ....[145]....
        /*09f8*/ 	.word	0x000048a0
        /*09fc*/ 	.word	0x000000ff
        /*0a00*/ 	.word	0x00000280
        /*0a04*/ 	.short	0x010a
        /*0a06*/ 	.byte	0x12
	.zero		1


	//   ....[146]....
        /*0a08*/ 	.word	0x00004980
        /*0a0c*/ 	.word	0x000000ff
        /*0a10*/ 	.word	0x00000000
        /*0a14*/ 	.short	0x010a
        /*0a16*/ 	.byte	0x06
	.zero		1


	//   ....[147]....
        /*0a18*/ 	.word	0x00004a80
        /*0a1c*/ 	.word	0x000000ff
        /*0a20*/ 	.word	0x00000000
        /*0a24*/ 	.short	0x010a
        /*0a26*/ 	.byte	0x04
	.zero		1


	//   ....[148]....
        /*0a28*/ 	.word	0x00004c60
        /*0a2c*/ 	.word	0x000000ff
        /*0a30*/ 	.word	0x00000000
        /*0a34*/ 	.short	0x010a
        /*0a36*/ 	.byte	0x04
	.zero		1


	//   ....[149]....
        /*0a38*/ 	.word	0x00004cf0
        /*0a3c*/ 	.word	0x000000ff
        /*0a40*/ 	.word	0x00000000
        /*0a44*/ 	.short	0x010a
        /*0a46*/ 	.byte	0x05
	.zero		1


	//   ....[150]....
        /*0a48*/ 	.word	0x00004d80
        /*0a4c*/ 	.word	0x000000ff
        /*0a50*/ 	.word	0x00000000
        /*0a54*/ 	.short	0x010a
        /*0a56*/ 	.byte	0x05
	.zero		1


	//   ....[151]....
        /*0a58*/ 	.word	0x00004e10
        /*0a5c*/ 	.word	0x000000ff
        /*0a60*/ 	.word	0x00000000
        /*0a64*/ 	.short	0x010a
        /*0a66*/ 	.byte	0x04
	.zero		1


	//   ....[152]....
        /*0a68*/ 	.word	0x000052b0
        /*0a6c*/ 	.word	0x00000007
        /*0a70*/ 	.word	0x00000240
        /*0a74*/ 	.short	0x010a
        /*0a76*/ 	.byte	0xff
	.zero		1


	//   ....[153]....
        /*0a78*/ 	.word	0x00005420
        /*0a7c*/ 	.word	0x00000000
        /*0a80*/ 	.word	0x00000000
        /*0a84*/ 	.short	0x0101
        /*0a86*/ 	.byte	0xff
	.zero		1


	//   ....[154]....
        /*0a88*/ 	.word	0x00005890
        /*0a8c*/ 	.word	0x000000ff
        /*0a90*/ 	.word	0x00000238
        /*0a94*/ 	.short	0x010a
        /*0a96*/ 	.byte	0x11
	.zero		1


	//   ....[155]....
        /*0a98*/ 	.word	0x00005a10
        /*0a9c*/ 	.word	0x000000ff
        /*0aa0*/ 	.word	0x00000228
        /*0aa4*/ 	.short	0x010a
        /*0aa6*/ 	.byte	0x11
	.zero		1


	//   ....[156]....
        /*0aa8*/ 	.word	0x00005c20
        /*0aac*/ 	.word	0x000000ff
        /*0ab0*/ 	.word	0x00000220
        /*0ab4*/ 	.short	0x010b
        /*0ab6*/ 	.byte	0x11
	.zero		1


	//   ....[157]....
        /*0ab8*/ 	.word	0x00005c30
        /*0abc*/ 	.word	0x000000ff
        /*0ac0*/ 	.word	0x00000000
        /*0ac4*/ 	.short	0x0101
        /*0ac6*/ 	.byte	0x30
	.zero		1


	//   ....[158]....
        /*0ac8*/ 	.word	0x00005c70
        /*0acc*/ 	.word	0x00000000
        /*0ad0*/ 	.word	0x00000228
        /*0ad4*/ 	.short	0x010a
        /*0ad6*/ 	.byte	0xff
	.zero		1


	//   ....[159]....
        /*0ad8*/ 	.word	0x00005fc0
        /*0adc*/ 	.word	0x00000003
        /*0ae0*/ 	.word	0x00000240
        /*0ae4*/ 	.short	0x010a
        /*0ae6*/ 	.byte	0xff
	.zero		1


	//   ....[160]....
        /*0ae8*/ 	.word	0x00006140
        /*0aec*/ 	.word	0x00000000
        /*0af0*/ 	.word	0x00000000
        /*0af4*/ 	.short	0x0101
        /*0af6*/ 	.byte	0xff
	.zero		1


	//   ....[161]....
        /*0af8*/ 	.word	0x00006be0
        /*0afc*/ 	.word	0x000000ff
        /*0b00*/ 	.word	0x00000220
        /*0b04*/ 	.short	0x010a
        /*0b06*/ 	.byte	0x2c
	.zero		1


	//   ....[162]....
        /*0b08*/ 	.word	0x00006bf0
        /*0b0c*/ 	.word	0x00000016
        /*0b10*/ 	.word	0x00000260
        /*0b14*/ 	.short	0x010a
        /*0b16*/ 	.byte	0xff
	.zero		1


	//   ....[163]....
        /*0b18*/ 	.word	0x00006d80
        /*0b1c*/ 	.word	0x000000ff
        /*0b20*/ 	.word	0x00000220
        /*0b24*/ 	.short	0x010a
        /*0b26*/ 	.byte	0x2c
	.zero		1


	//   ....[164]....
        /*0b28*/ 	.word	0x00006e80
        /*0b2c*/ 	.word	0x000000ff
        /*0b30*/ 	.word	0x00000000
        /*0b34*/ 	.short	0x0101
        /*0b36*/ 	.byte	0x04
	.zero		1


	//   ....[165]....
        /*0b38*/ 	.word	0x00006ee0
        /*0b3c*/ 	.word	0x00000016
        /*0b40*/ 	.word	0x00000260
        /*0b44*/ 	.short	0x010a
        /*0b46*/ 	.byte	0xff
	.zero		1


	//   ....[166]....
        /*0b48*/ 	.word	0x00007340
        /*0b4c*/ 	.word	0x000000ff
        /*0b50*/ 	.word	0x00000000
        /*0b54*/ 	.short	0x0101
        /*0b56*/ 	.byte	0x04
	.zero		1


	//   ....[167]....
        /*0b58*/ 	.word	0x00008430
        /*0b5c*/ 	.word	0x00000000
        /*0b60*/ 	.word	0x000002b0
        /*0b64*/ 	.short	0x010a
        /*0b66*/ 	.byte	0xff
	.zero		1


	//   ....[168]....
        /*0b68*/ 	.word	0x00008490
        /*0b6c*/ 	.word	0x00000000
        /*0b70*/ 	.word	0x00000110
        /*0b74*/ 	.short	0x010a
        /*0b76*/ 	.byte	0xff
	.zero		1


	//   ....[169]....
        /*0b78*/ 	.word	0x000084f0
        /*0b7c*/ 	.word	0x00000000
        /*0b80*/ 	.word	0x00000110
        /*0b84*/ 	.short	0x010a
        /*0b86*/ 	.byte	0xff
	.zero		1


	//   ....[170]....
        /*0b88*/ 	.word	0x00008540
        /*0b8c*/ 	.word	0x00000003
        /*0b90*/ 	.word	0x00000240
        /*0b94*/ 	.short	0x010a
        /*0b96*/ 	.byte	0xff
	.zero		1


	//   ....[171]....
        /*0b98*/ 	.word	0x000085a0
        /*0b9c*/ 	.word	0x00000000
        /*0ba0*/ 	.word	0x00000000
        /*0ba4*/ 	.short	0x010a
        /*0ba6*/ 	.byte	0xff
	.zero		1


	//   ....[172]....
        /*0ba8*/ 	.word	0x00008600
        /*0bac*/ 	.word	0x00000000
        /*0bb0*/ 	.word	0x00000000
        /*0bb4*/ 	.short	0x010a
        /*0bb6*/ 	.byte	0xff
	.zero		1


	//   ....[173]....
        /*0bb8*/ 	.word	0x00008660
        /*0bbc*/ 	.word	0x00000000
        /*0bc0*/ 	.word	0x00000000
        /*0bc4*/ 	.short	0x010a
        /*0bc6*/ 	.byte	0xff
	.zero		1


	//   ....[174]....
        /*0bc8*/ 	.word	0x000086c0
        /*0bcc*/ 	.word	0x00000000
        /*0bd0*/ 	.word	0x00000000
        /*0bd4*/ 	.short	0x010a
        /*0bd6*/ 	.byte	0xff
	.zero		1


	//   ....[175]....
        /*0bd8*/ 	.word	0x00008720
        /*0bdc*/ 	.word	0x00000000
        /*0be0*/ 	.word	0x00000000
        /*0be4*/ 	.short	0x010a
        /*0be6*/ 	.byte	0xff
	.zero		1


	//   ....[176]....
        /*0be8*/ 	.word	0x00008780
        /*0bec*/ 	.word	0x00000000
        /*0bf0*/ 	.word	0x00000000
        /*0bf4*/ 	.short	0x010a
        /*0bf6*/ 	.byte	0xff
	.zero		1


	//   ....[177]....
        /*0bf8*/ 	.word	0x000087e0
        /*0bfc*/ 	.word	0x00000000
        /*0c00*/ 	.word	0x00000000
        /*0c04*/ 	.short	0x010a
        /*0c06*/ 	.byte	0xff
	.zero		1


	//   ....[178]....
        /*0c08*/ 	.word	0x00008840
        /*0c0c*/ 	.word	0x00000000
        /*0c10*/ 	.word	0x00000000
        /*0c14*/ 	.short	0x010a
        /*0c16*/ 	.byte	0xff
	.zero		1


	//   ....[179]....
        /*0c18*/ 	.word	0x000088a0
        /*0c1c*/ 	.word	0x00000000
        /*0c20*/ 	.word	0x00000000
        /*0c24*/ 	.short	0x010a
        /*0c26*/ 	.byte	0xff
	.zero		1


	//   ....[180]....
        /*0c28*/ 	.word	0x00008900
        /*0c2c*/ 	.word	0x00000000
        /*0c30*/ 	.word	0x00000000
        /*0c34*/ 	.short	0x010a
        /*0c36*/ 	.byte	0xff
	.zero		1


	//   ....[181]....
        /*0c38*/ 	.word	0x00008960
        /*0c3c*/ 	.word	0x00000000
        /*0c40*/ 	.word	0x00000000
        /*0c44*/ 	.short	0x010a
        /*0c46*/ 	.byte	0xff
	.zero		1


	//   ....[182]....
        /*0c48*/ 	.word	0x000089c0
        /*0c4c*/ 	.word	0x00000000
        /*0c50*/ 	.word	0x00000000
        /*0c54*/ 	.short	0x010a
        /*0c56*/ 	.byte	0xff
	.zero		1


	//   ....[183]....
        /*0c58*/ 	.word	0x00008a20
        /*0c5c*/ 	.word	0x00000000
        /*0c60*/ 	.word	0x00000000
        /*0c64*/ 	.short	0x010a
        /*0c66*/ 	.byte	0xff
	.zero		1


	//   ....[184]....
        /*0c68*/ 	.word	0x00008a80
        /*0c6c*/ 	.word	0x00000000
        /*0c70*/ 	.word	0x00000000
        /*0c74*/ 	.short	0x010a
        /*0c76*/ 	.byte	0xff
	.zero		1


	//   ....[185]....
        /*0c78*/ 	.word	0x00008ae0
        /*0c7c*/ 	.word	0x00000000
        /*0c80*/ 	.word	0x00000000
        /*0c84*/ 	.short	0x010a
        /*0c86*/ 	.byte	0xff
	.zero		1


	//   ....[186]....
        /*0c88*/ 	.word	0x00008b40
        /*0c8c*/ 	.word	0x00000000
        /*0c90*/ 	.word	0x00000000
        /*0c94*/ 	.short	0x010a
        /*0c96*/ 	.byte	0xff
	.zero		1


	//   ....[187]....
        /*0c98*/ 	.word	0x00008ba0
        /*0c9c*/ 	.word	0x00000000
        /*0ca0*/ 	.word	0x00000000
        /*0ca4*/ 	.short	0x010a
        /*0ca6*/ 	.byte	0xff
	.zero		1


	//   ....[188]....
        /*0ca8*/ 	.word	0x00008c00
        /*0cac*/ 	.word	0x00000000
        /*0cb0*/ 	.word	0x00000000
        /*0cb4*/ 	.short	0x010a
        /*0cb6*/ 	.byte	0xff
	.zero		1


	//   ....[189]....
        /*0cb8*/ 	.word	0x00008c60
        /*0cbc*/ 	.word	0x00000000
        /*0cc0*/ 	.word	0x00000000
        /*0cc4*/ 	.short	0x010a
        /*0cc6*/ 	.byte	0xff
	.zero		1


	//   ....[190]....
        /*0cc8*/ 	.word	0x00008cc0
        /*0ccc*/ 	.word	0x00000000
        /*0cd0*/ 	.word	0x00000000
        /*0cd4*/ 	.short	0x010a
        /*0cd6*/ 	.byte	0xff
	.zero		1


	//   ....[191]....
        /*0cd8*/ 	.word	0x00008d20
        /*0cdc*/ 	.word	0x00000000
        /*0ce0*/ 	.word	0x00000000
        /*0ce4*/ 	.short	0x010a
        /*0ce6*/ 	.byte	0xff
	.zero		1


	//   ....[192]....
        /*0ce8*/ 	.word	0x00008d80
        /*0cec*/ 	.word	0x00000000
        /*0cf0*/ 	.word	0x00000000
        /*0cf4*/ 	.short	0x010a
        /*0cf6*/ 	.byte	0xff
	.zero		1


	//   ....[193]....
        /*0cf8*/ 	.word	0x00008de0
        /*0cfc*/ 	.word	0x00000000
        /*0d00*/ 	.word	0x00000000
        /*0d04*/ 	.short	0x010a
        /*0d06*/ 	.byte	0xff
	.zero		1


	//   ....[194]....
        /*0d08*/ 	.word	0x00008e40
        /*0d0c*/ 	.word	0x00000000
        /*0d10*/ 	.word	0x00000000
        /*0d14*/ 	.short	0x010a
        /*0d16*/ 	.byte	0xff
	.zero		1


	//   ....[195]....
        /*0d18*/ 	.word	0x00008ea0
        /*0d1c*/ 	.word	0x00000000
        /*0d20*/ 	.word	0x00000000
        /*0d24*/ 	.short	0x010a
        /*0d26*/ 	.byte	0xff
	.zero		1


	//   ....[196]....
        /*0d28*/ 	.word	0x00008f00
        /*0d2c*/ 	.word	0x00000000
        /*0d30*/ 	.word	0x00000000
        /*0d34*/ 	.short	0x010a
        /*0d36*/ 	.byte	0xff
	.zero		1


	//   ....[197]....
        /*0d38*/ 	.word	0x00008f60
        /*0d3c*/ 	.word	0x00000000
        /*0d40*/ 	.word	0x00000000
        /*0d44*/ 	.short	0x010a
        /*0d46*/ 	.byte	0xff
	.zero		1


	//   ....[198]....
        /*0d48*/ 	.word	0x00008fc0
        /*0d4c*/ 	.word	0x00000000
        /*0d50*/ 	.word	0x00000000
        /*0d54*/ 	.short	0x010a
        /*0d56*/ 	.byte	0xff
	.zero		1


	//   ....[199]....
        /*0d58*/ 	.word	0x00009020
        /*0d5c*/ 	.word	0x00000000
        /*0d60*/ 	.word	0x00000000
        /*0d64*/ 	.short	0x010a
        /*0d66*/ 	.byte	0xff
	.zero		1


	//   ....[200]....
        /*0d68*/ 	.word	0x00009080
        /*0d6c*/ 	.word	0x00000000
        /*0d70*/ 	.word	0x00000000
        /*0d74*/ 	.short	0x010a
        /*0d76*/ 	.byte	0xff
	.zero		1


	//   ....[201]....
        /*0d78*/ 	.word	0x000090e0
        /*0d7c*/ 	.word	0x00000000
        /*0d80*/ 	.word	0x00000000
        /*0d84*/ 	.short	0x010a
        /*0d86*/ 	.byte	0xff
	.zero		1


	//   ....[202]....
        /*0d88*/ 	.word	0x00009140
        /*0d8c*/ 	.word	0x00000000
        /*0d90*/ 	.word	0x00000000
        /*0d94*/ 	.short	0x010a
        /*0d96*/ 	.byte	0xff
	.zero		1


	//   ....[203]....
        /*0d98*/ 	.word	0x000091a0
        /*0d9c*/ 	.word	0x00000000
        /*0da0*/ 	.word	0x00000000
        /*0da4*/ 	.short	0x010a
        /*0da6*/ 	.byte	0xff
	.zero		1


	//   ....[204]....
        /*0da8*/ 	.word	0x000091f0
        /*0dac*/ 	.word	0x00000002
        /*0db0*/ 	.word	0x000002a0
        /*0db4*/ 	.short	0x010a
        /*0db6*/ 	.byte	0xff
	.zero		1


	//   ....[205]....
        /*0db8*/ 	.word	0x00009250
        /*0dbc*/ 	.word	0x00000002
        /*0dc0*/ 	.word	0x00000250
        /*0dc4*/ 	.short	0x010a
        /*0dc6*/ 	.byte	0xff
	.zero		1


	//   ....[206]....
        /*0dc8*/ 	.word	0x000092a0
        /*0dcc*/ 	.word	0x00000002
        /*0dd0*/ 	.word	0x00000240
        /*0dd4*/ 	.short	0x010a
        /*0dd6*/ 	.byte	0xff
	.zero		1


	//   ....[207]....
        /*0dd8*/ 	.word	0x00009300
        /*0ddc*/ 	.word	0x00000000
        /*0de0*/ 	.word	0x00000250
        /*0de4*/ 	.short	0x010a
        /*0de6*/ 	.byte	0xff
	.zero		1


	//   ....[208]....
        /*0de8*/ 	.word	0x00009350
        /*0dec*/ 	.word	0x00000000
        /*0df0*/ 	.word	0x00000240
        /*0df4*/ 	.short	0x010a
        /*0df6*/ 	.byte	0xff
	.zero		1


	//   ....[209]....
        /*0df8*/ 	.word	0x000093b0
        /*0dfc*/ 	.word	0x00000002
        /*0e00*/ 	.word	0x00000280
        /*0e04*/ 	.short	0x010a
        /*0e06*/ 	.byte	0xff
	.zero		1


	//   ....[210]....
        /*0e08*/ 	.word	0x00009410
        /*0e0c*/ 	.word	0x00000000
        /*0e10*/ 	.word	0x00000000
        /*0e14*/ 	.short	0x010a
        /*0e16*/ 	.byte	0xff
	.zero		1


	//   ....[211]....
        /*0e18*/ 	.word	0x00009470
        /*0e1c*/ 	.word	0x00000000
        /*0e20*/ 	.word	0x00000000
        /*0e24*/ 	.short	0x010a
        /*0e26*/ 	.byte	0xff
	.zero		1


	//   ....[212]....
        /*0e28*/ 	.word	0x000094d0
        /*0e2c*/ 	.word	0x00000000
        /*0e30*/ 	.word	0x00000000
        /*0e34*/ 	.short	0x010a
        /*0e36*/ 	.byte	0xff
	.zero		1


	//   ....[213]....
        /*0e38*/ 	.word	0x00009530
        /*0e3c*/ 	.word	0x00000000
        /*0e40*/ 	.word	0x00000000
        /*0e44*/ 	.short	0x010a
        /*0e46*/ 	.byte	0xff
	.zero		1


	//   ....[214]....
        /*0e48*/ 	.word	0x00009590
        /*0e4c*/ 	.word	0x00000000
        /*0e50*/ 	.word	0x00000000
        /*0e54*/ 	.short	0x010a
        /*0e56*/ 	.byte	0xff
	.zero		1


	//   ....[215]....
        /*0e58*/ 	.word	0x000095e0
        /*0e5c*/ 	.word	0x00000007
        /*0e60*/ 	.word	0x00000240
        /*0e64*/ 	.short	0x010a
        /*0e66*/ 	.byte	0xff
	.zero		1


	//   ....[216]....
        /*0e68*/ 	.word	0x00009640
        /*0e6c*/ 	.word	0x00000000
        /*0e70*/ 	.word	0x00000238
        /*0e74*/ 	.short	0x010a
        /*0e76*/ 	.byte	0xff
	.zero		1


	//   ....[217]....
        /*0e78*/ 	.word	0x000096a0
        /*0e7c*/ 	.word	0x00000000
        /*0e80*/ 	.word	0x00000228
        /*0e84*/ 	.short	0x010a
        /*0e86*/ 	.byte	0xff
	.zero		1


	//   ....[218]....
        /*0e88*/ 	.word	0x000096f0
        /*0e8c*/ 	.word	0x00000003
        /*0e90*/ 	.word	0x00000240
        /*0e94*/ 	.short	0x010a
        /*0e96*/ 	.byte	0xff
	.zero		1


	//   ....[219]....
        /*0e98*/ 	.word	0x00009750
        /*0e9c*/ 	.word	0x00000000
        /*0ea0*/ 	.word	0x00000220
        /*0ea4*/ 	.short	0x010a
        /*0ea6*/ 	.byte	0xff
	.zero		1


	//   ....[220]....
        /*0ea8*/ 	.word	0x000097a0
        /*0eac*/ 	.word	0x00000016
        /*0eb0*/ 	.word	0x00000260
        /*0eb4*/ 	.short	0x010a
        /*0eb6*/ 	.byte	0xff
	.zero		1


	//----- nvinfo : EIATTR_NUM_MBARRIERS
	.align		4
.L_47:
        /*0eb8*/ 	.byte	0x03, 0x38
        /*0eba*/ 	.short	0x0058


	//----- nvinfo : EIATTR_EXIT_INSTR_OFFSETS
	.align		4
        /*0ebc*/ 	.byte	0x04, 0x1c
        /*0ebe*/ 	.short	(.L_49 - .L_48)


	//   ....[0]....
.L_48:
        /*0ec0*/ 	.word	0x00003d60


	//   ....[1]....
        /*0ec4*/ 	.word	0x00004250


	//   ....[2]....
        /*0ec8*/ 	.word	0x000042b0


	//   ....[3]....
        /*0ecc*/ 	.word	0x00005070


	//   ....[4]....
        /*0ed0*/ 	.word	0x00005ca0


	//   ....[5]....
        /*0ed4*/ 	.word	0x00005ce0


	//   ....[6]....
        /*0ed8*/ 	.word	0x00008420


	//----- nvinfo : EIATTR_MAX_THREADS
	.align		4
.L_49:
        /*0edc*/ 	.byte	0x04, 0x05
        /*0ede*/ 	.short	(.L_51 - .L_50)
.L_50:
        /*0ee0*/ 	.word	0x00000100
        /*0ee4*/ 	.word	0x00000001
        /*0ee8*/ 	.word	0x00000001


	//----- nvinfo : EIATTR_CRS_STACK_SIZE
	.align		4
.L_51:
        /*0eec*/ 	.byte	0x04, 0x1e
        /*0eee*/ 	.short	(.L_53 - .L_52)
.L_52:
        /*0ef0*/ 	.word	0x00000000


	//----- nvinfo : EIATTR_CBANK_PARAM_SIZE
	.align		4
.L_53:
        /*0ef4*/ 	.byte	0x03, 0x19
        /*0ef6*/ 	.short	0x0800


	//----- nvinfo : EIATTR_PARAM_CBANK
	.align		4
        /*0ef8*/ 	.byte	0x04, 0x0a
        /*0efa*/ 	.short	(.L_55 - .L_54)
	.align		4
.L_54:
        /*0efc*/ 	.word	index@(.nv.constant0._ZN7cutlass13device_kernelINS_4gemm6kernel13GemmUniversalIN4cute5tupleIJiiiiEEENS1_10collective13CollectiveMmaINS1_35MainloopSm100TmaUmmaWarpSpecializedILi34ELi2ELi4ENS5_IJNS4_1CILi1EEENSA_ILi2EEESB_EEEEENS5_IJNSA_ILi128EEENSA_ILi64EEENSA_ILi32EEEEEEaNS5_IJlSB_lEEEaSJ_NS4_8TiledMMAINS4_8MMA_AtomIJNS4_15SM100_MMA_S8_SSIaaiLi128ELi64ELNS4_4UMMA5MajorE0ELSO_0ELNSN_8SaturateE0EEEEEENS4_6LayoutINS5_IJSB_SB_SB_EEENS5_IJNSA_ILi0EEESU_SU_EEEEENS5_IJNS4_10UnderscoreESX_SX_EEEEENS4_23SM90_TMA_LOAD_MULTICASTENS4_14ComposedLayoutINS4_7SwizzleILi1ELi4ELi3EEENS4_18smem_ptr_flag_bitsILi8EEENSS_INS5_IJNSA_ILi8EEESH_EEENS5_IJSH_SB_EEEEEEEvNS4_8identityENS4_13SM90_TMA_LOADES1A_vS1B_EENS_8epilogue10collective18CollectiveEpilogueINS1E_23Sm100TmaWarpSpecializedILi1ELi1ELi64ELb0ELb0EEEJSI_NS5_IJNSS_ISF_SB_EENSS_ISG_SB_EEEEEaSJ_aSJ_NS1E_6fusion15FusionCallbacksIS1I_NS1M_17LinearCombinationIaiaiLNS_15FloatRoundStyleE2EEESI_S1L_JEEENS4_5SM1004TMEM4LOAD26SM100_TMEM_LOAD_32dp32b64xES1C_NS11_INS12_ILi2ELi4ELi3EEES15_NSS_INS5_IJS16_SG_EEENS5_IJSG_SB_EEEEEEENS4_39AutoVectorizingCopyWithAssumedAlignmentILi128EEENS4_14SM90_TMA_STOREES20_S22_S22_EEEvvEEEEvNT_6ParamsE)
        /*0f00*/ 	.short	0x0380
        /*0f02*/ 	.short	0x0800


	//----- nvinfo : EIATTR_SW_WAR
	.align		4
.L_55:
        /*0f04*/ 	.byte	0x04, 0x36
        /*0f06*/ 	.short	(.L_57 - .L_56)
.L_56:
        /*0f08*/ 	.word	0x00000008
.L_57:


//--------------------- .nv.callgraph             --------------------------
	.section	.nv.callgraph,"",@"SHT_CUDA_CALLGRAPH"
	.align	4
	.sectionentsize	8
	.align		4
        /*0000*/ 	.word	0x00000000
	.align		4
        /*0004*/ 	.word	0xffffffff
	.align		4
        /*0008*/ 	.word	index@(_ZN7cutlass13device_kernelINS_4gemm6kernel13GemmUniversalIN4cute5tupleIJiiiiEEENS1_10collective13CollectiveMmaINS1_35MainloopSm100TmaUmmaWarpSpecializedILi34ELi2ELi4ENS5_IJNS4_1CILi1EEENSA_ILi2EEESB_EEEEENS5_IJNSA_ILi128EEENSA_ILi64EEENSA_ILi32EEEEEEaNS5_IJlSB_lEEEaSJ_NS4_8TiledMMAINS4_8MMA_AtomIJNS4_15SM100_MMA_S8_SSIaaiLi128ELi64ELNS4_4UMMA5MajorE0ELSO_0ELNSN_8SaturateE0EEEEEENS4_6LayoutINS5_IJSB_SB_SB_EEENS5_IJNSA_ILi0EEESU_SU_EEEEENS5_IJNS4_10UnderscoreESX_SX_EEEEENS4_23SM90_TMA_LOAD_MULTICASTENS4_14ComposedLayoutINS4_7SwizzleILi1ELi4ELi3EEENS4_18smem_ptr_flag_bitsILi8EEENSS_INS5_IJNSA_ILi8EEESH_EEENS5_IJSH_SB_EEEEEEEvNS4_8identityENS4_13SM90_TMA_LOADES1A_vS1B_EENS_8epilogue10collective18CollectiveEpilogueINS1E_23Sm100TmaWarpSpecializedILi1ELi1ELi64ELb0ELb0EEEJSI_NS5_IJNSS_ISF_SB_EENSS_ISG_SB_EEEEEaSJ_aSJ_NS1E_6fusion15FusionCallbacksIS1I_NS1M_17LinearCombinationIaiaiLNS_15FloatRoundStyleE2EEESI_S1L_JEEENS4_5SM1004TMEM4LOAD26SM100_TMEM_LOAD_32dp32b64xES1C_NS11_INS12_ILi2ELi4ELi3EEES15_NSS_INS5_IJS16_SG_EEENS5_IJSG_SB_EEEEEEENS4_39AutoVectorizingCopyWithAssumedAlignmentILi128EEENS4_14SM90_TMA_STOREES20_S22_S22_EEEvvEEEEvNT_6ParamsE)
	.align		4
        /*000c*/ 	.word	index@(__assertfail)
	.align		4
        /*0010*/ 	.word	0x00000000
	.align		4
        /*0014*/ 	.word	0xfffffffe
	.align		4
        /*0018*/ 	.word	0x00000000
	.align		4
        /*001c*/ 	.word	0xfffffffd
	.align		4
        /*0020*/ 	.word	0x00000000
	.align		4
        /*0024*/ 	.word	0xfffffffc


//--------------------- .nv.constant4             --------------------------
	.section	.nv.constant4,"a",@progbits
	.align	8
	.align		8
.nv.constant4:
        /*0000*/ 	.dword	__assertfail
	.align		8
        /*0008*/ 	.dword	__unnamed_1
	.align		8
        /*0010*/ 	.dword	__unnamed_2
	.align		8
        /*0018*/ 	.dword	_ZN39_INTERNAL_ab9c52b1_4_k_cu_c4d5c63a_92934cuda3std3__45__cpo5beginE
	.align		8
        /*0020*/ 	.dword	_ZN39_INTERNAL_ab9c52b1_4_k_cu_c4d5c63a_92934cuda3std3__45__cpo3endE
	.align		8
        /*0028*/ 	.dword	_ZN39_INTERNAL_ab9c52b1_4_k_cu_c4d5c63a_92934cuda3std3__45__cpo6cbeginE
	.align		8
        /*0030*/ 	.dword	_ZN39_INTERNAL_ab9c52b1_4_k_cu_c4d5c63a_92934cuda3std3__45__cpo4cendE
	.align		8
        /*0038*/ 	.dword	_ZN39_INTERNAL_ab9c52b1_4_k_cu_c4d5c63a_92934cuda3std3__441_GLOBAL__N__ab9c52b1_4_k_cu_c4d5c63a_92936ignoreE
	.align		8
        /*0040*/ 	.dword	_ZN39_INTERNAL_ab9c52b1_4_k_cu_c4d5c63a_92934cuda3std3__419piecewise_constructE
	.align		8
        /*0048*/ 	.dword	_ZN39_INTERNAL_ab9c52b1_4_k_cu_c4d5c63a_92934cuda3std3__48in_placeE
	.align		8
        /*0050*/ 	.dword	_ZN39_INTERNAL_ab9c52b1_4_k_cu_c4d5c63a_92934cuda3std6ranges3__45__cpo4swapE
	.align		8
        /*0058*/ 	.dword	_ZN39_INTERNAL_ab9c52b1_4_k_cu_c4d5c63a_92934cuda3std6ranges3__45__cpo9iter_moveE
	.align		8
        /*0060*/ 	.dword	_ZN39_INTERNAL_ab9c52b1_4_k_cu_c4d5c63a_92934cute7productE
	.align		8
        /*0068*/ 	.dword	_ZN39_INTERNAL_ab9c52b1_4_k_cu_c4d5c63a_92934cute1_E
	.align		8
        /*0070*/ 	.dword	$str$25
	.align		8
        /*0078*/ 	.dword	$str$26
	.align		8
        /*0080*/ 	.dword	$str$27
	.align		8
        /*0088*/ 	.dword	$str$28


//--------------------- .text._ZN7cutlass13device_kernelINS_4gemm6kernel13GemmUniversalIN4cute5tupleIJiiiiEEENS1_10collective13CollectiveMmaINS1_35MainloopSm100TmaUmmaWarpSpecializedILi34ELi2ELi4ENS5_IJNS4_1CILi1EEENSA_ILi2EEESB_EEEEENS5_IJNSA_ILi128EEENSA_ILi64EEENSA_ILi32EEEEEEaNS5_IJlSB_lEEEaSJ_NS4_8TiledMMAINS4_8MMA_AtomIJNS4_15SM100_MMA_S8_SSIaaiLi128ELi64ELNS4_4UMMA5MajorE0ELSO_0ELNSN_8SaturateE0EEEEEENS4_6LayoutINS5_IJSB_SB_SB_EEENS5_IJNSA_ILi0EEESU_SU_EEEEENS5_IJNS4_10UnderscoreESX_SX_EEEEENS4_23SM90_TMA_LOAD_MULTICASTENS4_14ComposedLayoutINS4_7SwizzleILi1ELi4ELi3EEENS4_18smem_ptr_flag_bitsILi8EEENSS_INS5_IJNSA_ILi8EEESH_EEENS5_IJSH_SB_EEEEEEEvNS4_8identityENS4_13SM90_TMA_LOADES1A_vS1B_EENS_8epilogue10collective18CollectiveEpilogueINS1E_23Sm100TmaWarpSpecializedILi1ELi1ELi64ELb0ELb0EEEJSI_NS5_IJNSS_ISF_SB_EENSS_ISG_SB_EEEEEaSJ_aSJ_NS1E_6fusion15FusionCallbacksIS1I_NS1M_17LinearCombinationIaiaiLNS_15FloatRoundStyleE2EEESI_S1L_JEEENS4_5SM1004TMEM4LOAD26SM100_TMEM_LOAD_32dp32b64xES1C_NS11_INS12_ILi2ELi4ELi3EEES15_NSS_INS5_IJS16_SG_EEENS5_IJSG_SB_EEEEEEENS4_39AutoVectorizingCopyWithAssumedAlignmentILi128EEENS4_14SM90_TMA_STOREES20_S22_S22_EEEvvEEEEvNT_6ParamsE --------------------------
	.section	.text._ZN7cutlass13device_kernelINS_4gemm6kernel13GemmUniversalIN4cute5tupleIJiiiiEEENS1_10collective13CollectiveMmaINS1_35MainloopSm100TmaUmmaWarpSpecializedILi34ELi2ELi4ENS5_IJNS4_1CILi1EEENSA_ILi2EEESB_EEEEENS5_IJNSA_ILi128EEENSA_ILi64EEENSA_ILi32EEEEEEaNS5_IJlSB_lEEEaSJ_NS4_8TiledMMAINS4_8MMA_AtomIJNS4_15SM100_MMA_S8_SSIaaiLi128ELi64ELNS4_4UMMA5MajorE0ELSO_0ELNSN_8SaturateE0EEEEEENS4_6LayoutINS5_IJSB_SB_SB_EEENS5_IJNSA_ILi0EEESU_SU_EEEEENS5_IJNS4_10UnderscoreESX_SX_EEEEENS4_23SM90_TMA_LOAD_MULTICASTENS4_14ComposedLayoutINS4_7SwizzleILi1ELi4ELi3EEENS4_18smem_ptr_flag_bitsILi8EEENSS_INS5_IJNSA_ILi8EEESH_EEENS5_IJSH_SB_EEEEEEEvNS4_8identityENS4_13SM90_TMA_LOADES1A_vS1B_EENS_8epilogue10collective18CollectiveEpilogueINS1E_23Sm100TmaWarpSpecializedILi1ELi1ELi64ELb0ELb0EEEJSI_NS5_IJNSS_ISF_SB_EENSS_ISG_SB_EEEEEaSJ_aSJ_NS1E_6fusion15FusionCallbacksIS1I_NS1M_17LinearCombinationIaiaiLNS_15FloatRoundStyleE2EEESI_S1L_JEEENS4_5SM1004TMEM4LOAD26SM100_TMEM_LOAD_32dp32b64xES1C_NS11_INS12_ILi2ELi4ELi3EEES15_NSS_INS5_IJS16_SG_EEENS5_IJSG_SB_EEEEEEENS4_39AutoVectorizingCopyWithAssumedAlignmentILi128EEENS4_14SM90_TMA_STOREES20_S22_S22_EEEvvEEEEvNT_6ParamsE,"ax",@progbits
	.align	128
.text._ZN7cutlass13device_kernelINS_4gemm6kernel13GemmUniversalIN4cute5tupleIJiiiiEEENS1_10collective13CollectiveMmaINS1_35MainloopSm100TmaUmmaWarpSpecializedILi34ELi2ELi4ENS5_IJNS4_1CILi1EEENSA_ILi2EEESB_EEEEENS5_IJNSA_ILi128EEENSA_ILi64EEENSA_ILi32EEEEEEaNS5_IJlSB_lEEEaSJ_NS4_8TiledMMAINS4_8MMA_AtomIJNS4_15SM100_MMA_S8_SSIaaiLi128ELi64ELNS4_4UMMA5MajorE0ELSO_0ELNSN_8SaturateE0EEEEEENS4_6LayoutINS5_IJSB_SB_SB_EEENS5_IJNSA_ILi0EEESU_SU_EEEEENS5_IJNS4_10UnderscoreESX_SX_EEEEENS4_23SM90_TMA_LOAD_MULTICASTENS4_14ComposedLayoutINS4_7SwizzleILi1ELi4ELi3EEENS4_18smem_ptr_flag_bitsILi8EEENSS_INS5_IJNSA_ILi8EEESH_EEENS5_IJSH_SB_EEEEEEEvNS4_8identityENS4_13SM90_TMA_LOADES1A_vS1B_EENS_8epilogue10collective18CollectiveEpilogueINS1E_23Sm100TmaWarpSpecializedILi1ELi1ELi64ELb0ELb0EEEJSI_NS5_IJNSS_ISF_SB_EENSS_ISG_SB_EEEEEaSJ_aSJ_NS1E_6fusion15FusionCallbacksIS1I_NS1M_17LinearCombinationIaiaiLNS_15FloatRoundStyleE2EEESI_S1L_JEEENS4_5SM1004TMEM4LOAD26SM100_TMEM_LOAD_32dp32b64xES1C_NS11_INS12_ILi2ELi4ELi3EEES15_NSS_INS5_IJS16_SG_EEENS5_IJSG_SB_EEEEEEENS4_39AutoVectorizingCopyWithAssumedAlignmentILi128EEENS4_14SM90_TMA_STOREES20_S22_S22_EEEvvEEEEvNT_6ParamsE:
        .type           _ZN7cutlass13device_kernelINS_4gemm6kernel13GemmUniversalIN4cute5tupleIJiiiiEEENS1_10collective13CollectiveMmaINS1_35MainloopSm100TmaUmmaWarpSpecializedILi34ELi2ELi4ENS5_IJNS4_1CILi1EEENSA_ILi2EEESB_EEEEENS5_IJNSA_ILi128EEENSA_ILi64EEENSA_ILi32EEEEEEaNS5_IJlSB_lEEEaSJ_NS4_8TiledMMAINS4_8MMA_AtomIJNS4_15SM100_MMA_S8_SSIaaiLi128ELi64ELNS4_4UMMA5MajorE0ELSO_0ELNSN_8SaturateE0EEEEEENS4_6LayoutINS5_IJSB_SB_SB_EEENS5_IJNSA_ILi0EEESU_SU_EEEEENS5_IJNS4_10UnderscoreESX_SX_EEEEENS4_23SM90_TMA_LOAD_MULTICASTENS4_14ComposedLayoutINS4_7SwizzleILi1ELi4ELi3EEENS4_18smem_ptr_flag_bitsILi8EEENSS_INS5_IJNSA_ILi8EEESH_EEENS5_IJSH_SB_EEEEEEEvNS4_8identityENS4_13SM90_TMA_LOADES1A_vS1B_EENS_8epilogue10collective18CollectiveEpilogueINS1E_23Sm100TmaWarpSpecializedILi1ELi1ELi64ELb0ELb0EEEJSI_NS5_IJNSS_ISF_SB_EENSS_ISG_SB_EEEEEaSJ_aSJ_NS1E_6fusion15FusionCallbacksIS1I_NS1M_17LinearCombinationIaiaiLNS_15FloatRoundStyleE2EEESI_S1L_JEEENS4_5SM1004TMEM4LOAD26SM100_TMEM_LOAD_32dp32b64xES1C_NS11_INS12_ILi2ELi4ELi3EEES15_NSS_INS5_IJS16_SG_EEENS5_IJSG_SB_EEEEEEENS4_39AutoVectorizingCopyWithAssumedAlignmentILi128EEENS4_14SM90_TMA_STOREES20_S22_S22_EEEvvEEEEvNT_6ParamsE,@function
        .size           _ZN7cutlass13device_kernelINS_4gemm6kernel13GemmUniversalIN4cute5tupleIJiiiiEEENS1_10collective13CollectiveMmaINS1_35MainloopSm100TmaUmmaWarpSpecializedILi34ELi2ELi4ENS5_IJNS4_1CILi1EEENSA_ILi2EEESB_EEEEENS5_IJNSA_ILi128EEENSA_ILi64EEENSA_ILi32EEEEEEaNS5_IJlSB_lEEEaSJ_NS4_8TiledMMAINS4_8MMA_AtomIJNS4_15SM100_MMA_S8_SSIaaiLi128ELi64ELNS4_4UMMA5MajorE0ELSO_0ELNSN_8SaturateE0EEEEEENS4_6LayoutINS5_IJSB_SB_SB_EEENS5_IJNSA_ILi0EEESU_SU_EEEEENS5_IJNS4_10UnderscoreESX_SX_EEEEENS4_23SM90_TMA_LOAD_MULTICASTENS4_14ComposedLayoutINS4_7SwizzleILi1ELi4ELi3EEENS4_18smem_ptr_flag_bitsILi8EEENSS_INS5_IJNSA_ILi8EEESH_EEENS5_IJSH_SB_EEEEEEEvNS4_8identityENS4_13SM90_TMA_LOADES1A_vS1B_EENS_8epilogue10collective18CollectiveEpilogueINS1E_23Sm100TmaWarpSpecializedILi1ELi1ELi64ELb0ELb0EEEJSI_NS5_IJNSS_ISF_SB_EENSS_ISG_SB_EEEEEaSJ_aSJ_NS1E_6fusion15FusionCallbacksIS1I_NS1M_17LinearCombinationIaiaiLNS_15FloatRoundStyleE2EEESI_S1L_JEEENS4_5SM1004TMEM4LOAD26SM100_TMEM_LOAD_32dp32b64xES1C_NS11_INS12_ILi2ELi4ELi3EEES15_NSS_INS5_IJS16_SG_EEENS5_IJSG_SB_EEEEEEENS4_39AutoVectorizingCopyWithAssumedAlignmentILi128EEENS4_14SM90_TMA_STOREES20_S22_S22_EEEvvEEEEvNT_6ParamsE,(.L_x_226 - _ZN7cutlass13device_kernelINS_4gemm6kernel13GemmUniversalIN4cute5tupleIJiiiiEEENS1_10collective13CollectiveMmaINS1_35MainloopSm100TmaUmmaWarpSpecializedILi34ELi2ELi4ENS5_IJNS4_1CILi1EEENSA_ILi2EEESB_EEEEENS5_IJNSA_ILi128EEENSA_ILi64EEENSA_ILi32EEEEEEaNS5_IJlSB_lEEEaSJ_NS4_8TiledMMAINS4_8MMA_AtomIJNS4_15SM100_MMA_S8_SSIaaiLi128ELi64ELNS4_4UMMA5MajorE0ELSO_0ELNSN_8SaturateE0EEEEEENS4_6LayoutINS5_IJSB_SB_SB_EEENS5_IJNSA_ILi0EEESU_SU_EEEEENS5_IJNS4_10UnderscoreESX_SX_EEEEENS4_23SM90_TMA_LOAD_MULTICASTENS4_14ComposedLayoutINS4_7SwizzleILi1ELi4ELi3EEENS4_18smem_ptr_flag_bitsILi8EEENSS_INS5_IJNSA_ILi8EEESH_EEENS5_IJSH_SB_EEEEEEEvNS4_8identityENS4_13SM90_TMA_LOADES1A_vS1B_EENS_8epilogue10collective18CollectiveEpilogueINS1E_23Sm100TmaWarpSpecializedILi1ELi1ELi64ELb0ELb0EEEJSI_NS5_IJNSS_ISF_SB_EENSS_ISG_SB_EEEEEaSJ_aSJ_NS1E_6fusion15FusionCallbacksIS1I_NS1M_17LinearCombinationIaiaiLNS_15FloatRoundStyleE2EEESI_S1L_JEEENS4_5SM1004TMEM4LOAD26SM100_TMEM_LOAD_32dp32b64xES1C_NS11_INS12_ILi2ELi4ELi3EEES15_NSS_INS5_IJS16_SG_EEENS5_IJSG_SB_EEEEEEENS4_39AutoVectorizingCopyWithAssumedAlignmentILi128EEENS4_14SM90_TMA_STOREES20_S22_S22_EEEvvEEEEvNT_6ParamsE)
        .other          _ZN7cutlass13device_kernelINS_4gemm6kernel13GemmUniversalIN4cute5tupleIJiiiiEEENS1_10collective13CollectiveMmaINS1_35MainloopSm100TmaUmmaWarpSpecializedILi34ELi2ELi4ENS5_IJNS4_1CILi1EEENSA_ILi2EEESB_EEEEENS5_IJNSA_ILi128EEENSA_ILi64EEENSA_ILi32EEEEEEaNS5_IJlSB_lEEEaSJ_NS4_8TiledMMAINS4_8MMA_AtomIJNS4_15SM100_MMA_S8_SSIaaiLi128ELi64ELNS4_4UMMA5MajorE0ELSO_0ELNSN_8SaturateE0EEEEEENS4_6LayoutINS5_IJSB_SB_SB_EEENS5_IJNSA_ILi0EEESU_SU_EEEEENS5_IJNS4_10UnderscoreESX_SX_EEEEENS4_23SM90_TMA_LOAD_MULTICASTENS4_14ComposedLayoutINS4_7SwizzleILi1ELi4ELi3EEENS4_18smem_ptr_flag_bitsILi8EEENSS_INS5_IJNSA_ILi8EEESH_EEENS5_IJSH_SB_EEEEEEEvNS4_8identityENS4_13SM90_TMA_LOADES1A_vS1B_EENS_8epilogue10collective18CollectiveEpilogueINS1E_23Sm100TmaWarpSpecializedILi1ELi1ELi64ELb0ELb0EEEJSI_NS5_IJNSS_ISF_SB_EENSS_ISG_SB_EEEEEaSJ_aSJ_NS1E_6fusion15FusionCallbacksIS1I_NS1M_17LinearCombinationIaiaiLNS_15FloatRoundStyleE2EEESI_S1L_JEEENS4_5SM1004TMEM4LOAD26SM100_TMEM_LOAD_32dp32b64xES1C_NS11_INS12_ILi2ELi4ELi3EEES15_NSS_INS5_IJS16_SG_EEENS5_IJSG_SB_EEEEEEENS4_39AutoVectorizingCopyWithAssumedAlignmentILi128EEENS4_14SM90_TMA_STOREES20_S22_S22_EEEvvEEEEvNT_6ParamsE,@"STO_CUDA_ENTRY STV_DEFAULT"
_ZN7cutlass13device_kernelINS_4gemm6kernel13GemmUniversalIN4cute5tupleIJiiiiEEENS1_10collective13CollectiveMmaINS1_35MainloopSm100TmaUmmaWarpSpecializedILi34ELi2ELi4ENS5_IJNS4_1CILi1EEENSA_ILi2EEESB_EEEEENS5_IJNSA_ILi128EEENSA_ILi64EEENSA_ILi32EEEEEEaNS5_IJlSB_lEEEaSJ_NS4_8TiledMMAINS4_8MMA_AtomIJNS4_15SM100_MMA_S8_SSIaaiLi128ELi64ELNS4_4UMMA5MajorE0ELSO_0ELNSN_8SaturateE0EEEEEENS4_6LayoutINS5_IJSB_SB_SB_EEENS5_IJNSA_ILi0EEESU_SU_EEEEENS5_IJNS4_10UnderscoreESX_SX_EEEEENS4_23SM90_TMA_LOAD_MULTICASTENS4_14ComposedLayoutINS4_7SwizzleILi1ELi4ELi3EEENS4_18smem_ptr_flag_bitsILi8EEENSS_INS5_IJNSA_ILi8EEESH_EEENS5_IJSH_SB_EEEEEEEvNS4_8identityENS4_13SM90_TMA_LOADES1A_vS1B_EENS_8epilogue10collective18CollectiveEpilogueINS1E_23Sm100TmaWarpSpecializedILi1ELi1ELi64ELb0ELb0EEEJSI_NS5_IJNSS_ISF_SB_EENSS_ISG_SB_EEEEEaSJ_aSJ_NS1E_6fusion15FusionCallbacksIS1I_NS1M_17LinearCombinationIaiaiLNS_15FloatRoundStyleE2EEESI_S1L_JEEENS4_5SM1004TMEM4LOAD26SM100_TMEM_LOAD_32dp32b64xES1C_NS11_INS12_ILi2ELi4ELi3EEES15_NSS_INS5_IJS16_SG_EEENS5_IJSG_SB_EEEEEEENS4_39AutoVectorizingCopyWithAssumedAlignmentILi128EEENS4_14SM90_TMA_STOREES20_S22_S22_EEEvvEEEEvNT_6ParamsE:
[----:B------:R-:W1:Y:S01]  /*0000*/  LDC R1, c[0x0][0x37c] ;  /* 0x0000df00ff017b82 */ /* 0x000e620000000800 */
[----:B------:R-:W2:Y:S01]  /*0010*/  S2R R142, SR_TID.X ;  /* 0x00000000008e7919 */ /* 0x000ea20000002100 */
[----:B------:R-:W3:Y:S01]  /*0020*/  LDCU.64 UR8, c[0x0][0x890] ;  /* 0x00011200ff0877ac */ /* 0x000ee20008000a00 */
[----:B------:R-:W-:Y:S02]  /*0030*/  PRMT R147, RZ, 0x7610, R147 ;  /* 0x00007610ff937816 */ /* 0x000fe40000000093 */
[----:B------:R-:W-:Y:S01]  /*0040*/  ELECT P3, URZ, PT ;  /* 0x0000000000ff782f */ /* 0x000fe20003860000 */
[----:B---3--:R-:W-:-:S04]  /*0050*/  UISETP.NE.U32.AND UP0, UPT, UR8, URZ, UPT ;  /* 0x000000ff0800728c */ /* 0x008fc8000bf05070 */
[----:B------:R-:W-:Y:S01]  /*0060*/  UISETP.NE.AND.EX UP0, UPT, UR9, URZ, UPT, UP0 ;  /* 0x000000ff0900728c */ /* 0x000fe2000bf05300 */
[----:B--2---:R-:W-:-:S05]  /*0070*/  SHF.R.U32.HI R148, RZ, 0x5, R142 ;  /* 0x00000005ff947819 */ /* 0x004fca000001168e */
[----:B------:R-:W2:Y:S02]  /*0080*/  SHFL.IDX PT, R0, R148, RZ, 0x1f ;  /* 0x00001fff94007589 */ /* 0x000ea400000e0000 */
[----:B--2---:R-:W-:Y:S01]  /*0090*/  R2UR UR22, R0 ;  /* 0x00000000001672ca */ /* 0x004fe200000e0000 */
[----:B-1----:R-:W-:-:S14]  /*00a0*/  BRA.U UP0, `(.L_x_0) ;  /* 0x0000000100307547 */ /* 0x002fdc000b800000 */
[----:B------:R-:W1:Y:S02]  /*00b0*/  LDCU.64 UR4, c[0x0][0x888] ;  /* 0x00011100ff0477ac */ /* 0x000e640008000a00 */
[----:B-1----:R-:W-:-:S04]  /*00c0*/  UISETP.NE.U32.AND UP0, UPT, UR4, URZ, UPT ;  /* 0x000000ff0400728c */ /* 0x002fc8000bf05070 */
[----:B------:R-:W-:-:S09]  /*00d0*/  UISETP.NE.AND.EX UP0, UPT, UR5, URZ, UPT, UP0 ;  /* 0x000000ff0500728c */ /* 0x000fd2000bf05300 */
[----:B------:R-:W-:Y:S05]  /*00e0*/  BRA.U !UP0, `(.L_x_1) ;  /* 0x0000000108147547 */ /* 0x000fea000b800000 */
[----:B------:R-:W1:Y:S01]  /*00f0*/  LDC.64 R2, c[0x0][0x888] ;  /* 0x00022200ff027b82 */ /* 0x000e620000000a00 */
[----:B------:R-:W1:Y:S02]  /*0100*/  LDCU.64 UR4, c[0x0][0x358] ;  /* 0x00006b00ff0477ac */ /* 0x000e640008000a00 */
[----:B-1----:R1:W5:Y:S01]  /*0110*/  LDG.E R71, desc[UR4][R2.64] ;  /* 0x0000000402477981 */ /* 0x002362000c1e1900 */
[----:B------:R-:W-:Y:S01]  /*0120*/  HFMA2 R147, -RZ, RZ, 0, 5.9604644775390625e-08 ;  /* 0x00000001ff937431 */ /* 0x000fe200000001ff */
[----:B------:R-:W-:Y:S05]  /*0130*/  BRA `(.L_x_0) ;  /* 0x00000000000c7947 */ /* 0x000fea0003800000 */
.L_x_1:
[----:B------:R-:W1:Y:S01]  /*0140*/  LDCU UR4, c[0x0][0x880] ;  /* 0x00011000ff0477ac */ /* 0x000e620008000800 */
[----:B------:R-:W-:Y:S01]  /*0150*/  HFMA2 R147, -RZ, RZ, 0, 5.9604644775390625e-08 ;  /* 0x00000001ff937431 */ /* 0x000fe200000001ff */
[----:B-1----:R-:W-:-:S07]  /*0160*/  MOV R71, UR4 ;  /* 0x0000000400477c02 */ /* 0x002fce0008000f00 */
.L_x_0:
[----:B------:R-:W2:Y:S02]  /*0170*/  LDCU.64 UR4, c[0x0][0x8b0] ;  /* 0x00011600ff0477ac */ /* 0x000ea40008000a00 */
[----:B--2---:R-:W-:-:S04]  /*0180*/  UISETP.NE.U32.AND UP0, UPT, UR4, URZ, UPT ;  /* 0x000000ff0400728c */ /* 0x004fc8000bf05070 */
[----:B------:R-:W-:-:S09]  /*0190*/  UISETP.NE.AND.EX UP0, UPT, UR5, URZ, UPT, UP0 ;  /* 0x000000ff0500728c */ /* 0x000fd2000bf05300 */
[----:B------:R-:W-:Y:S05]  /*01a0*/  BRA.U UP0, `(.L_x_2) ;  /* 0x0000000100287547 */ /* 0x000fea000b800000 */
[----:B------:R-:W2:Y:S02]  /*01b0*/  LDCU.64 UR4, c[0x0][0x8a8] ;  /* 0x00011500ff0477ac */ /* 0x000ea40008000a00 */
[----:B--2---:R-:W-:-:S04]  /*01c0*/  UISETP.NE.U32.AND UP0, UPT, UR4, URZ, UPT ;  /* 0x000000ff0400728c */ /* 0x004fc8000bf05070 */
[----:B------:R-:W-:-:S09]  /*01d0*/  UISETP.NE.AND.EX UP0, UPT, UR5, URZ, UPT, UP0 ;  /* 0x000000ff0500728c */ /* 0x000fd2000bf05300 */
[----:B------:R-:W-:Y:S05]  /*01e0*/  BRA.U !UP0, `(.L_x_3) ;  /* 0x0000000108107547 */ /* 0x000fea000b800000 */
[----:B-1----:R-:W1:Y:S01]  /*01f0*/  LDC.64 R2, c[0x0][0x8a8] ;  /* 0x00022a00ff027b82 */ /* 0x002e620000000a00 */
[----:B------:R-:W1:Y:S02]  /*0200*/  LDCU.64 UR4, c[0x0][0x358] ;  /* 0x00006b00ff0477ac */ /* 0x000e640008000a00 */
[----:B-1----:R2:W5:Y:S01]  /*0210*/  LDG.E R70, desc[UR4][R2.64] ;  /* 0x0000000402467981 */ /* 0x002562000c1e1900 */
[----:B------:R-:W-:Y:S05]  /*0220*/  BRA `(.L_x_2) ;  /* 0x0000000000087947 */ /* 0x000fea0003800000 */
.L_x_3:
[----:B------:R-:W2:Y:S02]  /*0230*/  LDCU UR4, c[0x0][0x8a0] ;  /* 0x00011400ff0477ac */ /* 0x000ea40008000800 */
[----:B--2---:R-:W-:Y:S02]  /*0240*/  MOV R70, UR4 ;  /* 0x0000000400467c02 */ /* 0x004fe40008000f00 */
.L_x_2:
[----:B------:R-:W-:Y:S01]  /*0250*/  IMAD.U32 R0, RZ, RZ, UR22 ;  /* 0x00000016ff007e24 */ /* 0x000fe2000f8e00ff */
[----:B------:R-:W-:Y:S04]  /*0260*/  BSSY.RECONVERGENT B0, `(.L_x_4) ;  /* 0x000000c000007945 */ /* 0x000fe80003800200 */
[C---:B------:R-:W-:Y:S02]  /*0270*/  ISETP.NE.OR P1, PT, R0.reuse, 0x1, !P3 ;  /* 0x000000010000780c */ /* 0x040fe40005f25670 */
[----:B------:R-:W-:-:S11]  /*0280*/  ISETP.NE.OR P0, PT, R0, 0x3, !P3 ;  /* 0x000000030000780c */ /* 0x000fd60005f05670 */
[----:B------:R-:W-:Y:S05]  /*0290*/  @P1 BRA `(.L_x_5) ;  /* 0x0000000000201947 */ /* 0x000fea0003800000 */
[----:B------:R-:W3:Y:S02]  /*02a0*/  LDCU.64 UR4, c[0x0][0x348] ;  /* 0x00006900ff0477ac */ /* 0x000ee40008000a00 */
[----:B---3--:R-:W-:Y:S02]  /*02b0*/  UIADD3 UR6, UP1, UPT, UR4, 0x80, URZ ;  /* 0x0000008004067890 */ /* 0x008fe4000ff3e0ff */
[----:B------:R-:W-:Y:S02]  /*02c0*/  UIADD3 UR4, UP0, UPT, UR4, 0x180, URZ ;  /* 0x0000018004047890 */ /* 0x000fe4000ff1e0ff */
[----:B------:R-:W-:Y:S02]  /*02d0*/  UIADD3.X UR7, UPT, UPT, URZ, UR5, URZ, UP1, !UPT ;  /* 0x00000005ff077290 */ /* 0x000fe40008ffe4ff */
[----:B------:R-:W-:-:S07]  /*02e0*/  UIADD3.X UR5, UPT, UPT, URZ, UR5, URZ, UP0, !UPT ;  /* 0x00000005ff057290 */ /* 0x000fce00087fe4ff */
[----:B------:R3:W-:Y:S02]  /*02f0*/  UTMACCTL.PF [UR6] ;  /* 0x00000000060079b9 */ /* 0x0007e40008040000 */
[----:B------:R3:W-:Y:S02]  /*0300*/  UTMACCTL.PF [UR4] ;  /* 0x00000000040079b9 */ /* 0x0007e40008040000 */
[----:B---3--:R-:W-:Y:S01]  /*0310*/  NOP ;  /* 0x0000000000007918 */ /* 0x008fe20000000000 */
.L_x_5:
[----:B------:R-:W-:Y:S05]  /*0320*/  BSYNC.RECONVERGENT B0 ;  /* 0x0000000000007941 */ /* 0x000fea0003800200 */
.L_x_4:
[----:B------:R-:W-:Y:S04]  /*0330*/  BSSY.RECONVERGENT B0, `(.L_x_6) ;  /* 0x000000a000007945 */ /* 0x000fe80003800200 */
        /* <DEDUP_REMOVED lines=9> */
.L_x_7:
[----:B------:R-:W-:Y:S05]  /*03d0*/  BSYNC.RECONVERGENT B0 ;  /* 0x0000000000007941 */ /* 0x000fea0003800200 */
.L_x_6:
[----:B------:R-:W3:Y:S01]  /*03e0*/  LDCU.64 UR4, c[0x0][0x888] ;  /* 0x00011100ff0477ac */ /* 0x000ee20008000a00 */
[----:B------:R-:W-:Y:S02]  /*03f0*/  UISETP.EQ.U32.AND UP1, UPT, UR8, URZ, UPT ;  /* 0x000000ff0800728c */ /* 0x000fe4000bf22070 */
[----:B------:R-:W-:Y:S02]  /*0400*/  UPLOP3.LUT UP3, UPT, UPT, UPT, UPT, 0x80, 0x8 ;  /* 0x000000000008789c */ /* 0x000fe40003f6f070 */
[----:B---3--:R-:W-:-:S04]  /*0410*/  UISETP.NE.U32.AND UP0, UPT, UR4, URZ, UPT ;  /* 0x000000ff0400728c */ /* 0x008fc8000bf05070 */
[----:B------:R-:W-:-:S04]  /*0420*/  UISETP.NE.AND.EX UP0, UPT, UR5, URZ, UPT, UP0 ;  /* 0x000000ff0500728c */ /* 0x000fc8000bf05300 */
[----:B------:R-:W-:-:S04]  /*0430*/  UISETP.EQ.OR.EX UP2, UPT, UR9, URZ, !UP0, UP1 ;  /* 0x000000ff0900728c */ /* 0x000fc8000c742710 */
[----:B------:R-:W-:-:S05]  /*0440*/  UP2UR UR61, UPR, URZ, 0x4 ;  /* 0x00000004ff3d7883 */ /* 0x000fca0008000000 */
[----:B------:R-:W-:Y:S07]  /*0450*/  BRA.U !UP2, `(.L_x_8) ;  /* 0x000000010a207547 */ /* 0x000fee000b800000 */
[----:B-----5:R-:W-:Y:S01]  /*0460*/  R2UR UR5, R71 ;  /* 0x00000000470572ca */ /* 0x020fe200000e0000 */
[----:B------:R-:W-:Y:S02]  /*0470*/  UISETP.NE.U32.AND UP1, UPT, UR8, URZ, UPT ;  /* 0x000000ff0800728c */ /* 0x000fe4000bf25070 */
[----:B------:R-:W-:Y:S02]  /*0480*/  USEL UR4, URZ, 0xffffffff, UP0 ;  /* 0xffffffffff047887 */ /* 0x000fe40008000000 */
[----:B------:R-:W-:-:S08]  /*0490*/  UISETP.NE.AND.EX UP1, UPT, UR9, URZ, UPT, UP1 ;  /* 0x000000ff0900728c */ /* 0x000fd0000bf25310 */
[----:B------:R-:W-:-:S04]  /*04a0*/  UISETP.NE.AND UP0, UPT, UR5, URZ, UPT ;  /* 0x000000ff0500728c */ /* 0x000fc8000bf05270 */
[----:B------:R-:W-:-:S04]  /*04b0*/  @!UP1 USEL UR4, URZ, 0xffffffff, UP0 ;  /* 0xffffffffff049887 */ /* 0x000fc80008000000 */
[----:B------:R-:W-:-:S04]  /*04c0*/  ULOP3.LUT UR4, UR4, 0x1, URZ, 0xc0, !UPT ;  /* 0x0000000104047892 */ /* 0x000fc8000f8ec0ff */
[----:B------:R-:W-:-:S11]  /*04d0*/  UISETP.NE.U32.AND UP3, UPT, UR4, 0x1, UPT ;  /* 0x000000010400788c */ /* 0x000fd6000bf65070 */
.L_x_8:
[----:B-12---:R-:W1:Y:S01]  /*04e0*/  SHFL.IDX PT, R2, R148, RZ, 0x1f ;  /* 0x00001fff94027589 */ /* 0x006e6200000e0000 */
[----:B------:R-:W-:-:S04]  /*04f0*/  UISETP.NE.AND UP0, UPT, UR22, 0x2, UPT ;  /* 0x000000021600788c */ /* 0x000fc8000bf05270 */
[----:B------:R-:W-:Y:S01]  /*0500*/  USEL UR34, URZ, 0x1, UP0 ;  /* 0x00000001ff227887 */ /* 0x000fe20008000000 */
[----:B-1----:R-:W-:-:S13]  /*0510*/  ISETP.NE.AND P0, PT, R2, RZ, PT ;  /* 0x000000ff0200720c */ /* 0x002fda0003f05270 */
[----:B------:R-:W-:Y:S05]  /*0520*/  @P0 BRA `(.L_x_9) ;  /* 0x0000000400540947 */ /* 0x000fea0003800000 */
[----:B------:R-:W-:Y:S01]  /*0530*/  ELECT P0, URZ, PT ;  /* 0x0000000000ff782f */ /* 0x000fe20003800000 */
[----:B------:R-:W-:-:S12]  /*0540*/  BSSY.RECONVERGENT B0, `(.L_x_9) ;  /* 0x0000053000007945 */ /* 0x000fd80003800200 */
[----:B------:R-:W-:Y:S05]  /*0550*/  @!P0 BRA `(.L_x_10) ;  /* 0x0000000400448947 */ /* 0x000fea0003800000 */
[----:B------:R-:W1:Y:S01]  /*0560*/  S2UR UR4, SR_CgaCtaId ;  /* 0x00000000000479c3 */ /* 0x000e620000008800 */
[----:B------:R-:W-:Y:S01]  /*0570*/  UMOV UR5, 0x400 ;  /* 0x0000040000057882 */ /* 0x000fe20000000000 */
[----:B------:R-:W-:Y:S01]  /*0580*/  UMOV UR8, 0x1 ;  /* 0x0000000100087882 */ /* 0x000fe20000000000 */
[----:B------:R-:W-:Y:S01]  /*0590*/  UMOV UR6, 0x2 ;  /* 0x0000000200067882 */ /* 0x000fe20000000000 */
[----:B------:R-:W-:-:S04]  /*05a0*/  UIADD3 UR8, UPT, UPT, -UR8, 0x100000, URZ ;  /* 0x0010000008087890 */ /* 0x000fc8000fffe1ff */
[----:B------:R-:W-:Y:S02]  /*05b0*/  USHF.L.U32 UR9, UR8, 0xb, URZ ;  /* 0x0000000b08097899 */ /* 0x000fe400080006ff */
[----:B------:R-:W-:Y:S02]  /*05c0*/  USHF.L.U32 UR8, UR8, 0x1, URZ ;  /* 0x0000000108087899 */ /* 0x000fe400080006ff */
[----:B------:R-:W-:-:S04]  /*05d0*/  UIADD3 UR6, UPT, UPT, -UR6, 0x100000, URZ ;  /* 0x0010000006067890 */ /* 0x000fc8000fffe1ff */
[----:B------:R-:W-:Y:S02]  /*05e0*/  USHF.L.U32 UR7, UR6, 0xb, URZ ;  /* 0x0000000b06077899 */ /* 0x000fe400080006ff */
[----:B------:R-:W-:Y:S02]  /*05f0*/  USHF.L.U32 UR6, UR6, 0x1, URZ ;  /* 0x0000000106067899 */ /* 0x000fe400080006ff */
[----:B-1----:R-:W-:Y:S01]  /*0600*/  ULEA UR4, UR4, UR5, 0x18 ;  /* 0x0000000504047291 */ /* 0x002fe2000f8ec0ff */
[----:B------:R-:W1:Y:S11]  /*0610*/  FENCE.VIEW.ASYNC.S ;  /* 0x00000000000073c6 */ /* 0x000e760000000000 */
[----:B-1----:R1:W2:Y:S01]  /*0620*/  SYNCS.EXCH.64 URZ, [UR4], UR8 ;  /* 0x0000000804ff75b2 */ /* 0x0022a20008000100 */
[----:B------:R1:W3:Y:S01]  /*0630*/  SYNCS.EXCH.64 URZ, [UR4+0x110], UR6 ;  /* 0x0001100604ff75b2 */ /* 0x0002e20008000100 */
[----:B------:R1:W4:Y:S01]  /*0640*/  SYNCS.EXCH.64 URZ, [UR4+0x8], UR8 ;  /* 0x0000080804ff75b2 */ /* 0x0003220008000100 */
[----:B------:R1:W1:Y:S01]  /*0650*/  SYNCS.EXCH.64 URZ, [UR4+0x118], UR6 ;  /* 0x0001180604ff75b2 */ /* 0x0002620008000100 */
        /* <DEDUP_REMOVED lines=64> */
[----:B--234-:R-:W-:Y:S01]  /*0a60*/  NOP ;  /* 0x0000000000007918 */ /* 0x01cfe20000000000 */
.L_x_10:
[----:B-1----:R-:W-:Y:S05]  /*0a70*/  BSYNC.RECONVERGENT B0 ;  /* 0x0000000000007941 */ /* 0x002fea0003800200 */
.L_x_9:
[----:B------:R-:W1:Y:S01]  /*0a80*/  SHFL.IDX PT, R2, R148, RZ, 0x1f ;  /* 0x00001fff94027589 */ /* 0x000e6200000e0000 */
[----:B------:R-:W-:Y:S01]  /*0a90*/  NOP ;  /* 0x0000000000007918 */ /* 0x000fe20000000000 */
[----:B-1----:R-:W-:-:S13]  /*0aa0*/  ISETP.NE.AND P0, PT, R2, 0x1, PT ;  /* 0x000000010200780c */ /* 0x002fda0003f05270 */
[----:B------:R-:W-:Y:S05]  /*0ab0*/  @P0 BRA `(.L_x_11) ;  /* 0x0000000000400947 */ /* 0x000fea0003800000 */
        /* <DEDUP_REMOVED lines=9> */
[----:B------:R-:W-:Y:S01]  /*0b50*/  USHF.L.U32 UR6, UR6, 0x1, URZ ;  /* 0x0000000106067899 */ /* 0x000fe200080006ff */
[----:B------:R-:W-:Y:S01]  /*0b60*/  ELECT P0, URZ, PT ;  /* 0x0000000000ff782f */ /* 0x000fe20003800000 */
[----:B-1----:R-:W-:Y:S01]  /*0b70*/  ULEA UR4, UR4, UR5, 0x18 ;  /* 0x0000000504047291 */ /* 0x002fe2000f8ec0ff */
[----:B------:R-:W1:Y:S11]  /*0b80*/  FENCE.VIEW.ASYNC.S ;  /* 0x00000000000073c6 */ /* 0x000e760000000000 */
[----:B-1----:R1:W2:Y:S01]  /*0b90*/  SYNCS.EXCH.64 URZ, [UR4+0x220], UR8 ;  /* 0x0002200804ff75b2 */ /* 0x0022a20008000100 */
[----:B------:R1:W3:Y:S01]  /*0ba0*/  SYNCS.EXCH.64 URZ, [UR4+0x228], UR6 ;  /* 0x0002280604ff75b2 */ /* 0x0002e20008000100 */
[----:B------:R-:W-:Y:S01]  /*0bb0*/  NOP ;  /* 0x0000000000007918 */ /* 0x000fe20000000000 */
.L_x_11:
[----:B------:R-:W4:Y:S01]  /*0bc0*/  SHFL.IDX PT, R2, R148, RZ, 0x1f ;  /* 0x00001fff94027589 */ /* 0x000f2200000e0000 */
[----:B------:R-:W-:Y:S01]  /*0bd0*/  NOP ;  /* 0x0000000000007918 */ /* 0x000fe20000000000 */
[----:B----4-:R-:W-:-:S13]  /*0be0*/  ISETP.NE.AND P0, PT, R2, 0x3, PT ;  /* 0x000000030200780c */ /* 0x010fda0003f05270 */
[----:B------:R-:W-:Y:S05]  /*0bf0*/  @P0 BRA `(.L_x_12) ;  /* 0x0000000000300947 */ /* 0x000fea0003800000 */
[----:B-1----:R-:W1:Y:S01]  /*0c00*/  S2UR UR6, SR_CgaCtaId ;  /* 0x00000000000679c3 */ /* 0x002e620000008800 */
[----:B------:R-:W-:Y:S01]  /*0c10*/  UMOV UR4, 0x400 ;  /* 0x0000040000047882 */ /* 0x000fe20000000000 */
[----:B------:R-:W-:Y:S01]  /*0c20*/  UMOV UR5, 0x20 ;  /* 0x0000002000057882 */ /* 0x000fe20000000000 */
[----:B------:R-:W-:Y:S01]  /*0c30*/  ELECT P0, URZ, PT ;  /* 0x0000000000ff782f */ /* 0x000fe20003800000 */
[----:B-1----:R-:W-:Y:S02]  /*0c40*/  ULEA UR6, UR6, UR4, 0x18 ;  /* 0x0000000406067291 */ /* 0x002fe4000f8ec0ff */
[----:B------:R-:W-:-:S04]  /*0c50*/  UIADD3 UR4, UPT, UPT, -UR5, 0x100000, URZ ;  /* 0x0010000005047890 */ /* 0x000fc8000fffe1ff */
[----:B------:R-:W-:Y:S02]  /*0c60*/  USHF.L.U32 UR5, UR4, 0xb, URZ ;  /* 0x0000000b04057899 */ /* 0x000fe400080006ff */
[----:B------:R-:W-:Y:S01]  /*0c70*/  USHF.L.U32 UR4, UR4, 0x1, URZ ;  /* 0x0000000104047899 */ /* 0x000fe200080006ff */
[----:B------:R-:W1:Y:S11]  /*0c80*/  FENCE.VIEW.ASYNC.S ;  /* 0x00000000000073c6 */ /* 0x000e760000000000 */
[----:B-1----:R4:W1:Y:S01]  /*0c90*/  SYNCS.EXCH.64 URZ, [UR6+0x230], UR4 ;  /* 0x0002300406ff75b2 */ /* 0x0028620008000100 */
[----:B------:R4:W1:Y:S02]  /*0ca0*/  SYNCS.EXCH.64 URZ, [UR6+0x238], UR4 ;  /* 0x0002380406ff75b2 */ /* 0x0008640008000100 */
[----:B----4-:R-:W-:Y:S01]  /*0cb0*/  NOP ;  /* 0x0000000000007918 */ /* 0x010fe20000000000 */
.L_x_12:
[----:B------:R-:W4:Y:S01]  /*0cc0*/  SHFL.IDX PT, R2, R148, RZ, 0x1f ;  /* 0x00001fff94027589 */ /* 0x000f2200000e0000 */
[----:B------:R-:W-:Y:S01]  /*0cd0*/  NOP ;  /* 0x0000000000007918 */ /* 0x000fe20000000000 */
[----:B----4-:R-:W-:-:S13]  /*0ce0*/  ISETP.NE.AND P0, PT, R2, 0x4, PT ;  /* 0x000000040200780c */ /* 0x010fda0003f05270 */
[----:B------:R-:W-:Y:S05]  /*0cf0*/  @P0 BRA `(.L_x_13) ;  /* 0x00000000004c0947 */ /* 0x000fea0003800000 */
[----:B-1----:R-:W1:Y:S01]  /*0d00*/  S2UR UR6, SR_CgaCtaId ;  /* 0x00000000000679c3 */ /* 0x002e620000008800 */
[----:B------:R-:W-:Y:S01]  /*0d10*/  UMOV UR4, 0x1e0 ;  /* 0x000001e000047882 */ /* 0x000fe20000000000 */
[----:B------:R-:W-:Y:S01]  /*0d20*/  UMOV UR5, 0x400 ;  /* 0x0000040000057882 */ /* 0x000fe20000000000 */
[----:B------:R-:W-:Y:S01]  /*0d30*/  USEL UR4, UR4, 0x1a0, UP3 ;  /* 0x000001a004047887 */ /* 0x000fe20009800000 */
[----:B------:R-:W-:Y:S01]  /*0d40*/  UMOV UR8, 0x1 ;  /* 0x0000000100087882 */ /* 0x000fe20000000000 */
[----:B------:R-:W-:Y:S01]  /*0d50*/  ELECT P0, URZ, PT ;  /* 0x0000000000ff782f */ /* 0x000fe20003800000 */
[----:B------:R-:W-:-:S04]  /*0d60*/  UIADD3 UR8, UPT, UPT, -UR8, 0x100000, URZ ;  /* 0x0010000008087890 */ /* 0x000fc8000fffe1ff */
[----:B------:R-:W-:Y:S02]  /*0d70*/  USHF.L.U32 UR9, UR8, 0xb, URZ ;  /* 0x0000000b08097899 */ /* 0x000fe400080006ff */
[----:B------:R-:W-:Y:S02]  /*0d80*/  USHF.L.U32 UR8, UR8, 0x1, URZ ;  /* 0x0000000108087899 */ /* 0x000fe400080006ff */
[----:B-1----:R-:W-:Y:S02]  /*0d90*/  ULEA UR6, UR6, UR5, 0x18 ;  /* 0x0000000506067291 */ /* 0x002fe4000f8ec0ff */
[----:B------:R-:W-:-:S04]  /*0da0*/  UIADD3 UR4, UPT, UPT, -UR4, 0x100000, URZ ;  /* 0x0010000004047890 */ /* 0x000fc8000fffe1ff */
[----:B------:R-:W-:Y:S02]  /*0db0*/  USHF.L.U32 UR5, UR4, 0xb, URZ ;  /* 0x0000000b04057899 */ /* 0x000fe400080006ff */
[----:B------:R-:W-:Y:S01]  /*0dc0*/  USHF.L.U32 UR4, UR4, 0x1, URZ ;  /* 0x0000000104047899 */ /* 0x000fe200080006ff */
[----:B------:R-:W1:Y:S03]  /*0dd0*/  FENCE.VIEW.ASYNC.S ;  /* 0x00000000000073c6 */ /* 0x000e660000000000 */
[----:B-1----:R4:W1:Y:S08]  /*0de0*/  SYNCS.EXCH.64 URZ, [UR6+0x240], UR8 ;  /* 0x0002400806ff75b2 */ /* 0x0028700008000100 */
[----:B------:R4:W1:Y:S01]  /*0df0*/  SYNCS.EXCH.64 URZ, [UR6+0x250], UR4 ;  /* 0x0002500406ff75b2 */ /* 0x0008620008000100 */
[----:B------:R4:W1:Y:S01]  /*0e00*/  SYNCS.EXCH.64 URZ, [UR6+0x248], UR8 ;  /* 0x0002480806ff75b2 */ /* 0x0008620008000100 */
[----:B------:R4:W1:Y:S02]  /*0e10*/  SYNCS.EXCH.64 URZ, [UR6+0x258], UR4 ;  /* 0x0002580406ff75b2 */ /* 0x0008640008000100 */
[----:B----4-:R-:W-:Y:S01]  /*0e20*/  NOP ;  /* 0x0000000000007918 */ /* 0x010fe20000000000 */
.L_x_13:
[----:B------:R-:W4:Y:S01]  /*0e30*/  SHFL.IDX PT, R2, R148, RZ, 0x1f ;  /* 0x00001fff94027589 */ /* 0x000f2200000e0000 */
[----:B------:R-:W-:Y:S01]  /*0e40*/  NOP ;  /* 0x0000000000007918 */ /* 0x000fe20000000000 */
[----:B----4-:R-:W-:-:S13]  /*0e50*/  ISETP.NE.AND P0, PT, R2, 0x5, PT ;  /* 0x000000050200780c */ /* 0x010fda0003f05270 */
[----:B------:R-:W-:Y:S05]  /*0e60*/  @P0 BRA `(.L_x_14) ;  /* 0x0000000000580947 */ /* 0x000fea0003800000 */
[----:B-1----:R-:W1:Y:S01]  /*0e70*/  S2UR UR4, SR_CgaCtaId ;  /* 0x00000000000479c3 */ /* 0x002e620000008800 */
        /* <DEDUP_REMOVED lines=12> */
[----:B-1----:R4:W1:Y:S01]  /*0f40*/  SYNCS.EXCH.64 URZ, [UR4+0x260], UR8 ;  /* 0x0002600804ff75b2 */ /* 0x0028620008000100 */
[----:B------:R4:W1:Y:S01]  /*0f50*/  SYNCS.EXCH.64 URZ, [UR4+0x280], UR6 ;  /* 0x0002800604ff75b2 */ /* 0x0008620008000100 */
[----:B------:R4:W1:Y:S01]  /*0f60*/  SYNCS.EXCH.64 URZ, [UR4+0x268], UR8 ;  /* 0x0002680804ff75b2 */ /* 0x0008620008000100 */
[----:B------:R4:W1:Y:S01]  /*0f70*/  SYNCS.EXCH.64 URZ, [UR4+0x288], UR6 ;  /* 0x0002880604ff75b2 */ /* 0x0008620008000100 */
[----:B------:R4:W1:Y:S01]  /*0f80*/  SYNCS.EXCH.64 URZ, [UR4+0x270], UR8 ;  /* 0x0002700804ff75b2 */ /* 0x0008620008000100 */
[----:B------:R4:W1:Y:S01]  /*0f90*/  SYNCS.EXCH.64 URZ, [UR4+0x290], UR6 ;  /* 0x0002900604ff75b2 */ /* 0x0008620008000100 */
[----:B------:R4:W1:Y:S01]  /*0fa0*/  SYNCS.EXCH.64 URZ, [UR4+0x278], UR8 ;  /* 0x0002780804ff75b2 */ /* 0x0008620008000100 */
[----:B------:R4:W1:Y:S02]  /*0fb0*/  SYNCS.EXCH.64 URZ, [UR4+0x298], UR6 ;  /* 0x0002980604ff75b2 */ /* 0x0008640008000100 */
[----:B----4-:R-:W-:Y:S01]  /*0fc0*/  NOP ;  /* 0x0000000000007918 */ /* 0x010fe20000000000 */
.L_x_14:
[----:B------:R-:W4:Y:S01]  /*0fd0*/  SHFL.IDX PT, R2, R148, RZ, 0x1f ;  /* 0x00001fff94027589 */ /* 0x000f2200000e0000 */
[----:B------:R-:W1:Y:S01]  /*0fe0*/  S2UR UR48, SR_CgaCtaId ;  /* 0x00000000003079c3 */ /* 0x000e620000008800 */
[----:B------:R-:W-:Y:S01]  /*0ff0*/  NOP ;  /* 0x0000000000007918 */ /* 0x000fe20000000000 */
[----:B----4-:R-:W-:-:S13]  /*1000*/  ISETP.NE.AND P0, PT, R2, 0x3, PT ;  /* 0x000000030200780c */ /* 0x010fda0003f05270 */
[----:B-1----:R-:W-:Y:S05]  /*1010*/  @P0 BRA `(.L_x_15) ;  /* 0x0000000000340947 */ /* 0x002fea0003800000 */
[----:B------:R-:W-:Y:S01]  /*1020*/  UMOV UR4, 0x400 ;  /* 0x0000040000047882 */ /* 0x000fe20000000000 */
[----:B------:R-:W-:Y:S01]  /*1030*/  UMOV UR6, 0x20 ;  /* 0x0000002000067882 */ /* 0x000fe20000000000 */
[----:B------:R-:W-:Y:S02]  /*1040*/  ULEA UR4, UR48, UR4, 0x18 ;  /* 0x0000000430047291 */ /* 0x000fe4000f8ec0ff */
[----:B------:R-:W-:-:S04]  /*1050*/  UIADD3 UR6, UPT, UPT, -UR6, 0x100000, URZ ;  /* 0x0010000006067890 */ /* 0x000fc8000fffe1ff */
[----:B------:R-:W-:Y:S02]  /*1060*/  USHF.L.U32 UR7, UR6, 0xb, URZ ;  /* 0x0000000b06077899 */ /* 0x000fe400080006ff */
[----:B------:R-:W-:Y:S01]  /*1070*/  USHF.L.U32 UR6, UR6, 0x1, URZ ;  /* 0x0000000106067899 */ /* 0x000fe200080006ff */
[----:B------:R-:W-:Y:S01]  /*1080*/  ELECT P0, URZ, PT ;  /* 0x0000000000ff782f */ /* 0x000fe20003800000 */
[----:B------:R-:W1:Y:S10]  /*1090*/  FENCE.VIEW.ASYNC.S ;  /* 0x00000000000073c6 */ /* 0x000e740000000000 */
[----:B-1----:R1:W4:Y:S01]  /*10a0*/  SYNCS.EXCH.64 URZ, [UR4+0x2a0], UR6 ;  /* 0x0002a00604ff75b2 */ /* 0x0023220008000100 */
[----:B------:R1:W1:Y:S01]  /*10b0*/  SYNCS.EXCH.64 URZ, [UR4+0x2b0], UR6 ;  /* 0x0002b00604ff75b2 */ /* 0x0002620008000100 */
[----:B------:R1:W1:Y:S01]  /*10c0*/  SYNCS.EXCH.64 URZ, [UR4+0x2a8], UR6 ;  /* 0x0002a80604ff75b2 */ /* 0x0002620008000100 */
[----:B------:R1:W1:Y:S01]  /*10d0*/  SYNCS.EXCH.64 URZ, [UR4+0x2b8], UR6 ;  /* 0x0002b80604ff75b2 */ /* 0x0002620008000100 */
[----:B------:R-:W-:Y:S01]  /*10e0*/  NOP ;  /* 0x0000000000007918 */ /* 0x000fe20000000000 */
.L_x_15:
[----:B-1----:R-:W1:Y:S01]  /*10f0*/  LDCU UR4, c[0x0][0x36c] ;  /* 0x00006d80ff0477ac */ /* 0x002e620008000800 */
[----:B------:R-:W-:Y:S01]  /*1100*/  ISETP.NE.OR P3, PT, R0, 0x2, !P3 ;  /* 0x000000020000780c */ /* 0x000fe20005f65670 */
[----:B------:R-:W-:Y:S01]  /*1110*/  NOP ;  /* 0x0000000000007918 */ /* 0x000fe20000000000 */
[----:B------:R-:W-:Y:S01]  /*1120*/  LOP3.LUT R0, R142, 0x1f, RZ, 0xc0, !PT ;  /* 0x0000001f8e007812 */ /* 0x000fe200078ec0ff */
[----:B------:R-:W-:Y:S02]  /*1130*/  UISETP.NE.AND UP4, UPT, UR22, URZ, UPT ;  /* 0x000000ff1600728c */ /* 0x000fe4000bf85270 */
[----:B-1----:R-:W-:-:S09]  /*1140*/  UISETP.EQ.U32.AND UP5, UPT, UR4, 0x1, UPT ;  /* 0x000000010400788c */ /* 0x002fd2000bfa2070 */
[----:B------:R-:W-:Y:S05]  /*1150*/  BRA.U !UP5, `(.L_x_16) ;  /* 0x000000010d087547 */ /* 0x000fea000b800000 */
[----:B--234-:R-:W-:Y:S01]  /*1160*/  UCGABAR_ARV ;  /* 0x00000000000079c7 */ /* 0x01cfe20008000000 */
[----:B------:R-:W-:Y:S05]  /*1170*/  BRA `(.L_x_17) ;  /* 0x0000000000047947 */ /* 0x000fea0003800000 */
.L_x_16:
[----:B--234-:R-:W-:Y:S01]  /*1180*/  NOP ;  /* 0x0000000000007918 */ /* 0x01cfe20000000000 */
.L_x_17:
[----:B------:R-:W1:Y:S01]  /*1190*/  S2UR UR7, SR_CTAID.X ;  /* 0x00000000000779c3 */ /* 0x000e620000002500 */
[----:B------:R-:W-:-:S05]  /*11a0*/  CS2R.32 R3, SR_CgaSize ;  /* 0x0000000000037805 */ /* 0x000fca0000008a00 */
[----:B------:R-:W-:-:S05]  /*11b0*/  IMAD R3, R3, -0xa0, RZ ;  /* 0xffffff6003037824 */ /* 0x000fca00078e02ff */
[----:B------:R-:W-:-:S14]  /*11c0*/  R2UR UR5, R3 ;  /* 0x00000000030572ca */ /* 0x000fdc00000e0000 */
[----:B------:R-:W2:Y:S01]  /*11d0*/  LDCU UR5, c[0x0][UR5+0x2b0] ;  /* 0x00005600050577ac */ /* 0x000ea20008000800 */
[----:B------:R-:W-:-:S05]  /*11e0*/  CS2R.32 R3, SR_CgaSize ;  /* 0x0000000000037805 */ /* 0x000fca0000008a00 */
[----:B------:R-:W-:-:S05]  /*11f0*/  IMAD R3, R3, -0xa0, RZ ;  /* 0xffffff6003037824 */ /* 0x000fca00078e02ff */
[----:B------:R-:W-:-:S14]  /*1200*/  R2UR UR4, R3 ;  /* 0x00000000030472ca */ /* 0x000fdc00000e0000 */
[----:B------:R-:W3:Y:S01]  /*1210*/  LDCU UR4, c[0x0][UR4+0x2b4] ;  /* 0x00005680040477ac */ /* 0x000ee20008000800 */
[----:B------:R-:W4:Y:S01]  /*1220*/  S2UR UR8, SR_CTAID.Y ;  /* 0x00000000000879c3 */ /* 0x000f220000002600 */
[----:B------:R-:W3:Y:S01]  /*1230*/  LDCU UR23, c[0x0][0xb24] ;  /* 0x00016480ff1777ac */ /* 0x000ee20008000800 */
[----:B------:R-:W-:-:S05]  /*1240*/  CS2R.32 R3, SR_CgaSize ;  /* 0x0000000000037805 */ /* 0x000fca0000008a00 */
[----:B------:R-:W-:-:S05]  /*1250*/  IMAD R3, R3, -0xa0, RZ ;  /* 0xffffff6003037824 */ /* 0x000fca00078e02ff */
[----:B------:R-:W-:-:S14]  /*1260*/  R2UR UR60, R3 ;  /* 0x00000000033c72ca */ /* 0x000fdc00000e0000 */
[----:B------:R-:W3:Y:S01]  /*1270*/  LDCU UR60, c[0x0][UR60+0x2a0] ;  /* 0x000054003c3c77ac */ /* 0x000ee20008000800 */
[----:B------:R-:W1:Y:S01]  /*1280*/  S2UR UR36, SR_CTAID.Z ;  /* 0x00000000002479c3 */ /* 0x000e620000002700 */
[----:B------:R-:W-:-:S05]  /*1290*/  CS2R.32 R3, SR_CgaSize ;  /* 0x0000000000037805 */ /* 0x000fca0000008a00 */
[----:B------:R-:W-:-:S05]  /*12a0*/  IMAD R3, R3, -0xa0, RZ ;  /* 0xffffff6003037824 */ /* 0x000fca00078e02ff */
[----:B------:R-:W-:-:S14]  /*12b0*/  R2UR UR57, R3 ;  /* 0x00000000033972ca */ /* 0x000fdc00000e0000 */
[----:B------:R-:W3:Y:S01]  /*12c0*/  LDCU UR57, c[0x0][UR57+0x2a4] ;  /* 0x00005480393977ac */ /* 0x000ee20008000800 */
[----:B------:R-:W3:Y:S01]  /*12d0*/  LDCU UR40, c[0x0][0xb24] ;  /* 0x00016480ff2877ac */ /* 0x000ee20008000800 */
[----:B-1----:R-:W-:Y:S01]  /*12e0*/  I2FP.F32.U32 R3, UR7 ;  /* 0x0000000700037c45 */ /* 0x002fe20008201000 */
[----:B------:R-:W1:Y:S04]  /*12f0*/  LDCU UR26, c[0x0][0xb30] ;  /* 0x00016600ff1a77ac */ /* 0x000e680008000800 */
[----:B--2---:R-:W-:Y:S01]  /*1300*/  FMUL R3, R3, UR5 ;  /* 0x0000000503037c20 */ /* 0x004fe20008400000 */
[----:B------:R-:W-:Y:S01]  /*1310*/  USHF.L.U32 UR24, UR48, 0xb, URZ ;  /* 0x0000000b30187899 */ /* 0x000fe200080006ff */
[----:B----4-:R-:W-:Y:S01]  /*1320*/  I2FP.F32.U32 R2, UR8 ;  /* 0x0000000800027c45 */ /* 0x010fe20008201000 */
[----:B---3--:R-:W-:-:S03]  /*1330*/  UISETP.GE.AND UP2, UPT, UR23, 0x1, UPT ;  /* 0x000000011700788c */ /* 0x008fc6000bf46270 */
[----:B------:R-:W2:Y:S01]  /*1340*/  F2I.U32.TRUNC.NTZ R3, R3 ;  /* 0x0000000300037305 */ /* 0x000ea2000020f000 */
[----:B------:R-:W-:Y:S01]  /*1350*/  UMOV UR46, UR7 ;  /* 0x00000007002e7c82 */ /* 0x000fe20008000000 */
[----:B------:R-:W-:Y:S01]  /*1360*/  FMUL R2, R2, UR4 ;  /* 0x0000000402027c20 */ /* 0x000fe20008400000 */
[----:B------:R-:W-:-:S05]  /*1370*/  UMOV UR45, UR8 ;  /* 0x00000008002d7c82 */ /* 0x000fca0008000000 */
[----:B------:R-:W3:Y:S01]  /*1380*/  F2I.U32.TRUNC.NTZ R2, R2 ;  /* 0x0000000200027305 */ /* 0x000ee2000020f000 */
[----:B--2---:R-:W-:Y:S02]  /*1390*/  R2UR UR4, R3 ;  /* 0x00000000030472ca */ /* 0x004fe400000e0000 */
[----:B---3--:R-:W-:Y:S02]  /*13a0*/  R2UR UR6, R2 ;  /* 0x00000000020672ca */ /* 0x008fe400000e0000 */
[----:B------:R-:W-:-:S09]  /*13b0*/  PRMT R2, RZ, 0x7610, R2 ;  /* 0x00007610ff027816 */ /* 0x000fd20000000002 */
[----:B------:R-:W-:-:S04]  /*13c0*/  UIADD3 UR5, UPT, UPT, -UR4, URZ, URZ ;  /* 0x000000ff04057290 */ /* 0x000fc8000fffe1ff */
[----:B------:R-:W-:Y:S02]  /*13d0*/  UIMAD UR60, UR60, UR5, UR7 ;  /* 0x000000053c3c72a4 */ /* 0x000fe4000f8e0207 */
[----:B------:R-:W-:-:S04]  /*13e0*/  UIADD3 UR4, UPT, UPT, -UR6, URZ, URZ ;  /* 0x000000ff06047290 */ /* 0x000fc8000fffe1ff */
[----:B------:R-:W-:Y:S01]  /*13f0*/  UIMAD UR57, UR57, UR4, UR8 ;  /* 0x00000004393972a4 */ /* 0x000fe2000f8e0208 */
[----:B-1----:R-:W-:Y:S11]  /*1400*/  BRA.U UP4, `(.L_x_18) ;  /* 0x0000000104247547 */ /* 0x002ff6000b800000 */
[----:B------:R-:W-:Y:S02]  /*1410*/  UISETP.NE.AND UP0, UPT, UR57, URZ, UPT ;  /* 0x000000ff3900728c */ /* 0x000fe4000bf05270 */
[----:B------:R-:W-:Y:S02]  /*1420*/  UISETP.NE.AND UP1, UPT, UR57, 0x1, UPT ;  /* 0x000000013900788c */ /* 0x000fe4000bf25270 */
[----:B------:R-:W-:Y:S02]  /*1430*/  UISETP.EQ.OR UP0, UPT, UR60, URZ, !UP0 ;  /* 0x000000ff3c00728c */ /* 0x000fe4000c702670 */
[----:B------:R-:W-:Y:S02]  /*1440*/  USEL UR4, URZ, 0x2, UP1 ;  /* 0x00000002ff047887 */ /* 0x000fe40008800000 */
[----:B------:R-:W-:Y:S02]  /*1450*/  USEL UR5, URZ, 0x1, !UP0 ;  /* 0x00000001ff057887 */ /* 0x000fe4000c000000 */
[----:B------:R-:W-:-:S04]  /*1460*/  UISETP.NE.AND UP0, UPT, UR60, URZ, UPT ;  /* 0x000000ff3c00728c */ /* 0x000fc8000bf05270 */
[----:B------:R-:W-:-:S04]  /*1470*/  USEL UR4, UR4, 0x2, UP0 ;  /* 0x0000000204047887 */ /* 0x000fc80008000000 */
[----:B------:R-:W-:-:S06]  /*1480*/  UIADD3 UR4, UPT, UPT, UR5, UR4, URZ ;  /* 0x0000000405047290 */ /* 0x000fcc000fffe0ff */
[----:B------:R-:W-:Y:S02]  /*1490*/  MOV R2, UR4 ;  /* 0x0000000400027c02 */ /* 0x000fe40008000f00 */
.L_x_18:
[----:B------:R-:W-:Y:S05]  /*14a0*/  BRA.U !UP2, `(.L_x_19) ;  /* 0x000000010ad47547 */ /* 0x000fea000b800000 */
[----:B------:R-:W1:Y:S01]  /*14b0*/  LDCU.128 UR12, c[0x0][0xb10] ;  /* 0x00016200ff0c77ac */ /* 0x000e620008000c00 */
[----:B------:R-:W2:Y:S01]  /*14c0*/  LDCU UR6, c[0x0][0x370] ;  /* 0x00006e00ff0677ac */ /* 0x000ea20008000800 */
[----:B------:R-:W3:Y:S01]  /*14d0*/  LDCU UR5, c[0x0][0x374] ;  /* 0x00006e80ff0577ac */ /* 0x000ee20008000800 */
[----:B------:R-:W4:Y:S01]  /*14e0*/  LDCU UR25, c[0x0][0xb0c] ;  /* 0x00016180ff1977ac */ /* 0x000f220008000800 */
[----:B------:R-:W4:Y:S01]  /*14f0*/  LDCU UR4, c[0x0][0xb20] ;  /* 0x00016400ff0477ac */ /* 0x000f220008000800 */
[----:B------:R-:W4:Y:S01]  /*1500*/  LDCU.64 UR8, c[0x0][0xb28] ;  /* 0x00016500ff0877ac */ /* 0x000f220008000a00 */
[----:B-1----:R-:W-:Y:S02]  /*1510*/  UISETP.NE.AND UP0, UPT, UR14, 0x1, UPT ;  /* 0x000000010e00788c */ /* 0x002fe4000bf05270 */
[----:B---3--:R-:W-:Y:S02]  /*1520*/  UIMAD.WIDE.U32 UR10, UR5, UR15, URZ ;  /* 0x0000000f050a72a5 */ /* 0x008fe4000f8e00ff */
[----:B--2---:R-:W-:-:S02]  /*1530*/  UIMAD.WIDE.U32 UR18, UR6, UR12, URZ ;  /* 0x0000000c061272a5 */ /* 0x004fc4000f8e00ff */
[----:B----4-:R-:W-:Y:S02]  /*1540*/  UISETP.NE.AND UP1, UPT, UR25, 0x1, UPT ;  /* 0x000000011900788c */ /* 0x010fe4000bf25270 */
[----:B------:R-:W-:Y:S01]  /*1550*/  UISETP.NE.AND UP2, UPT, UR23, 0x1, UPT ;  /* 0x000000011700788c */ /* 0x000fe2000bf45270 */
[----:B------:R-:W-:Y:S02]  /*1560*/  UMOV UR10, UR11 ;  /* 0x0000000b000a7c82 */ /* 0x000fe40008000000 */
[----:B------:R-:W-:Y:S01]  /*1570*/  UMOV UR18, UR19 ;  /* 0x0000001300127c82 */ /* 0x000fe20008000000 */
[----:B------:R-:W-:Y:S02]  /*1580*/  @UP0 USHF.R.U32.HI UR5, URZ, UR4, UR10 ;  /* 0x00000004ff050299 */ /* 0x000fe4000801160a */
[----:B------:R-:W-:Y:S02]  /*1590*/  UIMAD.WIDE.U32 UR20, UR45, UR15, URZ ;  /* 0x0000000f2d1472a5 */ /* 0x000fe4000f8e00ff */
[----:B------:R-:W-:-:S02]  /*15a0*/  UIMAD.WIDE.U32 UR10, UR5, UR8, URZ ;  /* 0x00000008050a72a5 */ /* 0x000fc4000f8e00ff */
[----:B------:R-:W-:Y:S02]  /*15b0*/  @UP1 USHF.R.U32.HI UR6, URZ, UR13, UR18 ;  /* 0x0000000dff061299 */ /* 0x000fe40008011612 */
[----:B------:R-:W-:Y:S02]  /*15c0*/  UIMAD.WIDE.U32 UR16, UR46, UR12, URZ ;  /* 0x0000000c2e1072a5 */ /* 0x000fe4000f8e00ff */
[----:B------:R-:W-:Y:S01]  /*15d0*/  UIMAD.WIDE.U32 UR18, UR6, UR8, URZ ;  /* 0x00000008061272a5 */ /* 0x000fe2000f8e00ff */
[----:B------:R-:W-:Y:S01]  /*15e0*/  UMOV UR20, UR21 ;  /* 0x0000001500147c82 */ /* 0x000fe20008000000 */
[----:B------:R-:W-:Y:S01]  /*15f0*/  UMOV UR10, UR11 ;  /* 0x0000000b000a7c82 */ /* 0x000fe20008000000 */
[----:B------:R-:W-:Y:S02]  /*1600*/  USHF.R.U32.HI UR20, URZ, UR4, UR20 ;  /* 0x00000004ff147299 */ /* 0x000fe40008011614 */
[----:B------:R-:W-:Y:S02]  /*1610*/  @UP2 USHF.R.U32.HI UR5, URZ, UR9, UR10 ;  /* 0x00000009ff052299 */ /* 0x000fe4000801160a */
[----:B------:R-:W-:Y:S01]  /*1620*/  UMOV UR7, UR19 ;  /* 0x0000001300077c82 */ /* 0x000fe20008000000 */
[----:B------:R-:W-:Y:S01]  /*1630*/  UMOV UR16, UR17 ;  /* 0x0000001100107c82 */ /* 0x000fe20008000000 */
[----:B------:R-:W-:-:S02]  /*1640*/  @UP2 USHF.R.U32.HI UR6, URZ, UR9, UR7 ;  /* 0x00000009ff062299 */ /* 0x000fc40008011607 */
[----:B------:R-:W-:Y:S02]  /*1650*/  USHF.R.U32.HI UR13, URZ, UR13, UR16 ;  /* 0x0000000dff0d7299 */ /* 0x000fe40008011610 */
[----:B------:R-:W-:Y:S02]  /*1660*/  USEL UR4, UR45, UR20, !UP0 ;  /* 0x000000142d047287 */ /* 0x000fe4000c000000 */
[----:B------:R-:W-:Y:S02]  /*1670*/  UIMAD UR7, UR5, UR23, URZ ;  /* 0x00000017050772a4 */ /* 0x000fe4000f8e02ff */
[----:B------:R-:W-:Y:S02]  /*1680*/  USEL UR5, UR46, UR13, !UP1 ;  /* 0x0000000d2e057287 */ /* 0x000fe4000c800000 */
[----:B------:R-:W-:Y:S02]  /*1690*/  UIMAD UR12, UR6, UR23, URZ ;  /* 0x00000017060c72a4 */ /* 0x000fe4000f8e02ff */
[----:B------:R-:W-:-:S02]  /*16a0*/  UISETP.GE.AND UP0, UPT, UR4, UR7, UPT ;  /* 0x000000070400728c */ /* 0x000fc4000bf06270 */
[----:B------:R-:W-:Y:S02]  /*16b0*/  UIMAD.WIDE.U32 UR10, UR4, UR8, URZ ;  /* 0x00000008040a72a5 */ /* 0x000fe4000f8e00ff */
[----:B------:R-:W-:Y:S02]  /*16c0*/  UISETP.GE.OR UP0, UPT, UR5, UR12, UP0 ;  /* 0x0000000c0500728c */ /* 0x000fe40008706670 */
[----:B------:R-:W-:Y:S02]  /*16d0*/  UIMAD.WIDE.U32 UR12, UR5, UR8, URZ ;  /* 0x00000008050c72a5 */ /* 0x000fe4000f8e00ff */
[----:B------:R-:W-:Y:S01]  /*16e0*/  UIADD3 UR10, UPT, UPT, -UR4, URZ, URZ ;  /* 0x000000ff040a7290 */ /* 0x000fe2000fffe1ff */
[----:B------:R-:W-:Y:S01]  /*16f0*/  UMOV UR8, UR11 ;  /* 0x0000000b00087c82 */ /* 0x000fe20008000000 */
[----:B------:R-:W-:Y:S02]  /*1700*/  UIADD3 UR11, UPT, UPT, -UR5, URZ, URZ ;  /* 0x000000ff050b7290 */ /* 0x000fe4000fffe1ff */
[----:B------:R-:W-:-:S03]  /*1710*/  USHF.R.U32.HI UR8, URZ, UR9, UR8 ;  /* 0x00000009ff087299 */ /* 0x000fc60008011608 */
[----:B------:R-:W-:Y:S01]  /*1720*/  @!UP0 UMOV UR7, UR13 ;  /* 0x0000000d00078c82 */ /* 0x000fe20008000000 */
[----:B------:R-:W-:Y:S02]  /*1730*/  UIMAD UR45, UR14, UR10, UR45 ;  /* 0x0000000a0e2d72a4 */ /* 0x000fe4000f8e022d */
[----:B------:R-:W-:Y:S02]  /*1740*/  USEL UR8, UR4, UR8, !UP2 ;  /* 0x0000000804087287 */ /* 0x000fe4000d000000 */
[----:B------:R-:W-:Y:S02]  /*1750*/  @!UP0 USHF.R.U32.HI UR7, URZ, UR9, UR7 ;  /* 0x00000009ff078299 */ /* 0x000fe40008011607 */
[----:B------:R-:W-:Y:S02]  /*1760*/  UIADD3 UR9, UPT, UPT, -UR8, URZ, URZ ;  /* 0x000000ff08097290 */ /* 0x000fe4000fffe1ff */
[----:B------:R-:W-:Y:S02]  /*1770*/  @!UP0 USEL UR7, UR5, UR7, !UP2 ;  /* 0x0000000705078287 */ /* 0x000fe4000d000000 */
[----:B------:R-:W-:-:S02]  /*1780*/  UIMAD UR9, UR23, UR9, UR4 ;  /* 0x00000009170972a4 */ /* 0x000fc4000f8e0204 */
[----:B------:R-:W-:Y:S02]  /*1790*/  @!UP0 UIADD3 UR8, UPT, UPT, UR8, -UR7, URZ ;  /* 0x8000000708088290 */ /* 0x000fe4000fffe0ff */
[----:B------:R-:W-:Y:S02]  /*17a0*/  @!UP0 UIMAD UR6, UR9, UR6, UR7 ;  /* 0x00000006090682a4 */ /* 0x000fe4000f8e0207 */
[----:B------:R-:W-:Y:S02]  /*17b0*/  @!UP0 UIMAD UR4, UR8, UR23, UR5 ;  /* 0x00000017080482a4 */ /* 0x000fe4000f8e0205 */
[----:B------:R-:W-:Y:S02]  /*17c0*/  UIMAD UR46, UR25, UR11, UR46 ;  /* 0x0000000b192e72a4 */ /* 0x000fe4000f8e022e */
[----:B------:R-:W-:Y:S01]  /*17d0*/  UIMAD UR45, UR4, UR14, UR45 ;  /* 0x0000000e042d72a4 */ /* 0x000fe2000f8e022d */
[----:B------:R-:W-:Y:S02]  /*17e0*/  @!UP0 UMOV UR5, UR6 ;  /* 0x0000000600058c82 */ /* 0x000fe40008000000 */
[----:B------:R-:W-:-:S12]  /*17f0*/  UIMAD UR46, UR5, UR25, UR46 ;  /* 0x00000019052e72a4 */ /* 0x000fd8000f8e022e */
.L_x_19:
[----:B------:R-:W-:Y:S02]  /*1800*/  UISETP.NE.AND UP1, UPT, UR26, 0x1, UPT ;  /* 0x000000011a00788c */ /* 0x000fe4000bf25270 */
[----:B------:R-:W-:Y:S02]  /*1810*/  UISETP.NE.AND UP0, UPT, UR22, 0x2, UPT ;  /* 0x000000021600788c */ /* 0x000fe4000bf05270 */
[----:B------:R-:W-:-:S05]  /*1820*/  ULOP3.LUT UR24, UR24, 0x800, URZ, 0xc0, !UPT ;  /* 0x0000080018187892 */ /* 0x000fca000f8ec0ff */
[----:B------:R-:W-:Y:S07]  /*1830*/  BRA.U UP1, `(.L_x_20) ;  /* 0x0000000101447547 */ /* 0x000fee000b800000 */
[----:B------:R-:W1:Y:S01]  /*1840*/  LDCU.128 UR8, c[0x0][0xb10] ;  /* 0x00016200ff0877ac */ /* 0x000e620008000c00 */
[----:B------:R-:W2:Y:S01]  /*1850*/  LDCU UR12, c[0x0][0xb0c] ;  /* 0x00016180ff0c77ac */ /* 0x000ea20008000800 */
[----:B------:R-:W3:Y:S01]  /*1860*/  LDCU UR13, c[0x0][0xb20] ;  /* 0x00016400ff0d77ac */ /* 0x000ee20008000800 */
[----:B-1----:R-:W-:Y:S02]  /*1870*/  UIMAD.WIDE.U32 UR6, UR46, UR8, URZ ;  /* 0x000000082e0672a5 */ /* 0x002fe4000f8e00ff */
[----:B------:R-:W-:Y:S02]  /*1880*/  UIMAD.WIDE.U32 UR4, UR45, UR11, URZ ;  /* 0x0000000b2d0472a5 */ /* 0x000fe4000f8e00ff */
[----:B--2---:R-:W-:Y:S02]  /*1890*/  UISETP.NE.AND UP2, UPT, UR12, 0x1, UPT ;  /* 0x000000010c00788c */ /* 0x004fe4000bf45270 */
[----:B------:R-:W-:Y:S01]  /*18a0*/  UISETP.NE.AND UP1, UPT, UR10, 0x1, UPT ;  /* 0x000000010a00788c */ /* 0x000fe2000bf25270 */
[----:B------:R-:W-:-:S02]  /*18b0*/  UMOV UR6, UR7 ;  /* 0x0000000700067c82 */ /* 0x000fc40008000000 */
[----:B------:R-:W-:Y:S01]  /*18c0*/  UMOV UR4, UR5 ;  /* 0x0000000500047c82 */ /* 0x000fe20008000000 */
[----:B------:R-:W-:Y:S02]  /*18d0*/  USHF.R.U32.HI UR6, URZ, UR9, UR6 ;  /* 0x00000009ff067299 */ /* 0x000fe40008011606 */
[----:B---3--:R-:W-:Y:S02]  /*18e0*/  USHF.R.U32.HI UR4, URZ, UR13, UR4 ;  /* 0x0000000dff047299 */ /* 0x008fe40008011604 */
[----:B------:R-:W-:Y:S02]  /*18f0*/  USEL UR5, UR46, UR6, !UP2 ;  /* 0x000000062e057287 */ /* 0x000fe4000d000000 */
[----:B------:R-:W-:-:S04]  /*1900*/  USEL UR4, UR45, UR4, !UP1 ;  /* 0x000000042d047287 */ /* 0x000fc8000c800000 */
[----:B------:R-:W-:Y:S02]  /*1910*/  UIADD3 UR6, UPT, UPT, UR5, -UR4, URZ ;  /* 0x8000000405067290 */ /* 0x000fe4000fffe0ff */
[----:B------:R-:W-:Y:S02]  /*1920*/  UIADD3 UR4, UPT, UPT, -UR5, UR4, URZ ;  /* 0x0000000405047290 */ /* 0x000fe4000fffe1ff */
[----:B------:R-:W-:Y:S02]  /*1930*/  UIMAD UR45, UR6, UR10, UR45 ;  /* 0x0000000a062d72a4 */ /* 0x000fe4000f8e022d */
[----:B------:R-:W-:-:S12]  /*1940*/  UIMAD UR46, UR4, UR12, UR46 ;  /* 0x0000000c042e72a4 */ /* 0x000fd8000f8e022e */
.L_x_20:
[----:B------:R-:W-:Y:S05]  /*1950*/  BRA.U !UP5, `(.L_x_21) ;  /* 0x000000010d0c7547 */ /* 0x000fea000b800000 */
[----:B------:R-:W-:Y:S01]  /*1960*/  UCGABAR_WAIT ;  /* 0x0000000000007dc7 */ /* 0x000fe20008000000 */
[----:B------:R-:W-:Y:S01]  /*1970*/  CCTL.IVALL ;  /* 0x00000000ff00798f */ /* 0x000fe20002000000 */
[----:B------:R-:W-:Y:S05]  /*1980*/  BRA `(.L_x_22) ;  /* 0x0000000000047947 */ /* 0x000fea0003800000 */
.L_x_21:
[----:B------:R-:W-:Y:S06]  /*1990*/  BAR.SYNC.DEFER_BLOCKING 0x0 ;  /* 0x0000000000007b1d */ /* 0x000fec0000010000 */
.L_x_22:
[----:B------:R-:W-:Y:S05]  /*19a0*/  BRA.U UP0, `(.L_x_23) ;  /* 0x0000002100f47547 */ /* 0x000fea000b800000 */
[----:B------:R-:W1:Y:S01]  /*19b0*/  LDCU UR6, c[0x0][0x38c] ;  /* 0x00007180ff0677ac */ /* 0x000e620008000800 */
[----:B------:R-:W-:Y:S01]  /*19c0*/  PLOP3.LUT P1, PT, PT, PT, UP3, 0x80, 0x8 ;  /* 0x000000000008781c */ /* 0x000fe20003f2f038 */
[----:B------:R-:W-:Y:S01]  /*19d0*/  IMAD.MOV.U32 R12, RZ, RZ, 0x1 ;  /* 0x00000001ff0c7424 */ /* 0x000fe200078e00ff */
[----:B------:R-:W-:Y:S01]  /*19e0*/  ISETP.EQ.OR P2, PT, R0, RZ, P3 ;  /* 0x000000ff0000720c */ /* 0x000fe20001f42670 */
[----:B------:R-:W-:Y:S01]  /*19f0*/  UISETP.NE.AND UP1, UPT, UR22, URZ, UPT ;  /* 0x000000ff1600728c */ /* 0x000fe2000bf25270 */
[----:B------:R-:W-:Y:S02]  /*1a00*/  PLOP3.LUT P1, PT, P1, PT, PT, 0x8, 0x80 ;  /* 0x000000000080781c */ /* 0x000fe40000f2e170 */
[----:B------:R-:W-:Y:S01]  /*1a10*/  CS2R R10, SRZ ;  /* 0x00000000000a7805 */ /* 0x000fe2000001ff00 */
[----:B------:R-:W-:Y:S01]  /*1a20*/  IMAD.MOV.U32 R9, RZ, RZ, RZ ;  /* 0x000000ffff097224 */ /* 0x000fe200078e00ff */
[----:B------:R-:W2:Y:S01]  /*1a30*/  LDCU UR39, c[0x0][0x370] ;  /* 0x00006e00ff2777ac */ /* 0x000ea20008000800 */
[----:B------:R-:W-:Y:S01]  /*1a40*/  IMAD.MOV.U32 R8, RZ, RZ, 0x1 ;  /* 0x00000001ff087424 */ /* 0x000fe200078e00ff */
[----:B------:R-:W3:Y:S01]  /*1a50*/  LDCU.64 UR28, c[0x0][0x348] ;  /* 0x00006900ff1c77ac */ /* 0x000ee20008000a00 */
[----:B------:R-:W-:-:S02]  /*1a60*/  USHF.R.U32.HI UR44, URZ, 0x5, UR24 ;  /* 0x00000005ff2c7899 */ /* 0x000fc40008011618 */
[----:B-1----:R-:W-:Y:S02]  /*1a70*/  UIADD3 UR5, UPT, UPT, UR6, 0x1f, URZ ;  /* 0x0000001f06057890 */ /* 0x002fe4000fffe0ff */
[----:B------:R-:W-:Y:S02]  /*1a80*/  UIADD3 UR47, UPT, UPT, UR6, 0x3e, URZ ;  /* 0x0000003e062f7890 */ /* 0x000fe4000fffe0ff */
[----:B------:R-:W-:Y:S01]  /*1a90*/  USHF.R.S32.HI UR4, URZ, 0x1f, UR5 ;  /* 0x0000001fff047899 */ /* 0x000fe20008011405 */
[----:B------:R-:W1:Y:S03]  /*1aa0*/  LDCU UR38, c[0x0][0x374] ;  /* 0x00006e80ff2677ac */ /* 0x000e660008000800 */
[----:B------:R-:W-:Y:S02]  /*1ab0*/  ULEA.HI UR4, UR4, UR5, URZ, 0x5 ;  /* 0x0000000504047291 */ /* 0x000fe4000f8f28ff */
[----:B------:R-:W-:-:S02]  /*1ac0*/  USEL UR25, UR34, 0x2, UP1 ;  /* 0x0000000222197887 */ /* 0x000fc40008800000 */
[----:B------:R-:W-:Y:S02]  /*1ad0*/  USHF.R.S32.HI UR42, URZ, 0x5, UR4 ;  /* 0x00000005ff2a7899 */ /* 0x000fe40008011404 */
[----:B------:R-:W-:Y:S02]  /*1ae0*/  UIADD3 UR4, UPT, UPT, UR6, -0x1, URZ ;  /* 0xffffffff06047890 */ /* 0x000fe4000fffe0ff */
[----:B------:R-:W-:Y:S02]  /*1af0*/  UISETP.LT.U32.AND UP0, UPT, UR42, 0x22, UPT ;  /* 0x000000222a00788c */ /* 0x000fe4000bf01070 */
[----:B------:R-:W-:Y:S02]  /*1b00*/  UISETP.GE.U32.AND UP2, UPT, UR4, -0x3f, UPT ;  /* 0xffffffc10400788c */ /* 0x000fe4000bf46070 */
[----:B------:R-:W-:Y:S01]  /*1b10*/  USEL UR41, UR42, 0x22, UP0 ;  /* 0x000000222a297887 */ /* 0x000fe20008000000 */
[----:B------:R-:W-:-:S03]  /*1b20*/  UMOV UR5, URZ ;  /* 0x000000ff00057c82 */ /* 0x000fc60008000000 */
[----:B------:R-:W-:Y:S02]  /*1b30*/  UIADD3 UR21, UPT, UPT, UR41, -0x1, URZ ;  /* 0xffffffff29157890 */ /* 0x000fe4000fffe0ff */
[----:B------:R-:W-:-:S03]  /*1b40*/  UIADD3 UR43, UPT, UPT, UR42, -UR41, URZ ;  /* 0x800000292a2b7290 */ /* 0x000fc6000fffe0ff */
[----:B------:R-:W-:-:S04]  /*1b50*/  @UP2 UIADD3 UR21, UPT, UPT, UR41, URZ, URZ ;  /* 0x000000ff29152290 */ /* 0x000fc8000fffe0ff */
[----:B-123--:R-:W-:-:S12]  /*1b60*/  UIADD3 UR21, UPT, UPT, UR21, 0x1, URZ ;  /* 0x0000000115157890 */ /* 0x00efd8000fffe0ff */
.L_x_43:
[----:B------:R-:W-:Y:S01]  /*1b70*/  UISETP.NE.AND UP0, UPT, UR48, URZ, UPT ;  /* 0x000000ff3000728c */ /* 0x000fe2000bf05270 */
[----:B------:R-:W1:Y:S08]  /*1b80*/  S2UR UR48, SR_CgaCtaId ;  /* 0x00000000003079c3 */ /* 0x000e700000008800 */
[----:B------:R-:W-:Y:S05]  /*1b90*/  BRA.U UP0, `(.L_x_24) ;  /* 0x0000000100347547 */ /* 0x000fea000b800000 */
[----:B------:R-:W2:Y:S01]  /*1ba0*/  S2R R0, SR_CgaCtaId ;  /* 0x0000000000007919 */ /* 0x000ea20000008800 */
[----:B------:R-:W-:-:S04]  /*1bb0*/  MOV R2, 0x400 ;  /* 0x0000040000027802 */ /* 0x000fc80000000f00 */
[----:B--2---:R-:W-:Y:S02]  /*1bc0*/  LEA R0, R0, R2, 0x18 ;  /* 0x0000000200007211 */ /* 0x004fe400078ec0ff */
[----:B------:R-:W-:-:S03]  /*1bd0*/  SHF.L.U32 R2, R8, 0x1f, RZ ;  /* 0x0000001f08027819 */ /* 0x000fc600000006ff */
[----:B------:R-:W-:-:S04]  /*1be0*/  IMAD R0, R9, 0x8, R0 ;  /* 0x0000000809007824 */ /* 0x000fc800078e0200 */
[----:B------:R-:W2:Y:S02]  /*1bf0*/  SYNCS.PHASECHK.TRANS64.TRYWAIT P0, [R0+URZ+0x2b0], R2 ;  /* 0x0002b002000075a7 */ /* 0x000ea400080011ff */
[----:B--2---:R-:W-:Y:S05]  /*1c00*/  @!P0 BRA `(.L_x_25) ;  /* 0x0000006800088947 */ /* 0x004fea0003800000 */
.L_x_133:
[----:B------:R-:W-:Y:S01]  /*1c10*/  VIADD R9, R9, 0x1 ;  /* 0x0000000109097836 */ /* 0x000fe20000000000 */
[----:B------:R2:W-:Y:S04]  /*1c20*/  SYNCS.ARRIVE.TRANS64.A1T0 RZ, [R0+URZ+0x2a0], RZ ;  /* 0x0002a0ff00ff79a7 */ /* 0x0005e800081000ff */
[----:B------:R-:W-:-:S04]  /*1c30*/  ISETP.NE.AND P0, PT, R9, 0x2, PT ;  /* 0x000000020900780c */ /* 0x000fc80003f05270 */
[----:B------:R-:W-:Y:S02]  /*1c40*/  SEL R9, R9, RZ, P0 ;  /* 0x000000ff09097207 */ /* 0x000fe40000000000 */
[----:B--2---:R-:W-:-:S04]  /*1c50*/  SEL R0, RZ, 0x1, P0 ;  /* 0x00000001ff007807 */ /* 0x004fc80000000000 */
[----:B------:R-:W-:-:S07]  /*1c60*/  LOP3.LUT R8, R8, R0, RZ, 0x3c, !PT ;  /* 0x0000000008087212 */ /* 0x000fce00078e3cff */
.L_x_24:
[----:B------:R-:W-:Y:S01]  /*1c70*/  UMOV UR6, 0x400 ;  /* 0x0000040000067882 */ /* 0x000fe20000000000 */
[----:B------:R-:W-:Y:S01]  /*1c80*/  SHF.L.U32 R0, R12, 0x1f, RZ ;  /* 0x0000001f0c007819 */ /* 0x000fe200000006ff */
[----:B-1----:R-:W-:Y:S02]  /*1c90*/  ULEA UR6, UR48, UR6, 0x18 ;  /* 0x0000000630067291 */ /* 0x002fe4000f8ec0ff */
[----:B------:R-:W-:Y:S02]  /*1ca0*/  UISETP.GE.U32.AND UP0, UPT, UR47, 0x3f, UPT ;  /* 0x0000003f2f00788c */ /* 0x000fe4000bf06070 */
[----:B------:R-:W-:Y:S02]  /*1cb0*/  ULEA UR4, UR5, UR6, 0x3 ;  /* 0x0000000605047291 */ /* 0x000fe4000f8e18ff */
[----:B------:R-:W-:Y:S02]  /*1cc0*/  USHF.L.U32 UR11, UR45, 0x6, URZ ;  /* 0x000000062d0b7899 */ /* 0x000fe400080006ff */
[----:B------:R-:W-:Y:S01]  /*1cd0*/  ULEA UR35, UR46, UR44, 0x7 ;  /* 0x0000002c2e237291 */ /* 0x000fe2000f8e38ff */
[----:B------:R-:W-:-:S04]  /*1ce0*/  UMOV UR13, URZ ;  /* 0x000000ff000d7c82 */ /* 0x000fc80008000000 */
[----:B------:R1:W2:Y:S01]  /*1cf0*/  SYNCS.PHASECHK.TRANS64.TRYWAIT P0, [UR4+0x110], R0 ;  /* 0x00011000ff0075a7 */ /* 0x0002a20008001104 */
[----:B------:R-:W-:Y:S06]  /*1d00*/  BRA.U !UP0, `(.L_x_26) ;  /* 0x0000000108bc7547 */ /* 0x000fec000b800000 */
[----:B------:R-:W-:Y:S01]  /*1d10*/  UMOV UR7, URZ ;  /* 0x000000ff00077c82 */ /* 0x000fe20008000000 */
[----:B------:R-:W-:-:S05]  /*1d20*/  UMOV UR4, UR5 ;  /* 0x0000000500047c82 */ /* 0x000fca0008000000 */
.L_x_32:
[----:B------:R-:W-:Y:S01]  /*1d30*/  ULEA UR33, UR4, UR6, 0x3 ;  /* 0x0000000604217291 */ /* 0x000fe2000f8e18ff */
[----:B--2---:R-:W-:Y:S01]  /*1d40*/  @!P3 MOV R2, 0x1800 ;  /* 0x000018000002b802 */ /* 0x004fe20000000f00 */
[----:B--2-4-:R-:W-:Y:S10]  /*1d50*/  @P0 BRA `(.L_x_27) ;  /* 0x00000000000c0947 */ /* 0x014ff40003800000 */
[----:B------:R-:W-:-:S04]  /*1d60*/  SHF.L.U32 R3, R12, 0x1f, RZ ;  /* 0x0000001f0c037819 */ /* 0x000fc800000006ff */
[----:B------:R-:W2:Y:S02]  /*1d70*/  SYNCS.PHASECHK.TRANS64.TRYWAIT P0, [UR33+0x110], R3 ;  /* 0x00011003ff0075a7 */ /* 0x000ea40008001121 */
[----:B--2---:R-:W-:Y:S05]  /*1d80*/  @!P0 BRA `(.L_x_28) ;  /* 0x0000006400bc8947 */ /* 0x004fea0003800000 */
.L_x_27:
[----:B------:R2:W-:Y:S01]  /*1d90*/  @!P3 SYNCS.ARRIVE.TRANS64 RZ, [UR33], R2 ;  /* 0x00000002ffffb9a7 */ /* 0x0005e20008000021 */
[----:B------:R-:W-:-:S04]  /*1da0*/  ULOP3.LUT UR5, UR25, 0x2, URZ, 0xfc, !UPT ;  /* 0x0000000219057892 */ /* 0x000fc8000f8efcff */
[----:B------:R-:W-:-:S09]  /*1db0*/  UISETP.NE.AND UP0, UPT, UR5, 0x2, UPT ;  /* 0x000000020500788c */ /* 0x000fd2000bf05270 */
[----:B------:R-:W-:Y:S05]  /*1dc0*/  BRA.U UP0, `(.L_x_29) ;  /* 0x0000000100047547 */ /* 0x000fea000b800000 */
[----:B------:R-:W-:Y:S05]  /*1dd0*/  BPT.TRAP 0x1 ;  /* 0x000000040000795c */ /* 0x000fea0000300000 */
.L_x_29:
[----:B------:R-:W-:Y:S04]  /*1de0*/  BSSY.RECONVERGENT B0, `(.L_x_30) ;  /* 0x0000003000007945 */ /* 0x000fe80003800200 */
[----:B------:R-:W-:Y:S05]  /*1df0*/  @P2 BRA `(.L_x_31) ;  /* 0x0000000000042947 */ /* 0x000fea0003800000 */
[----:B------:R-:W-:Y:S05]  /*1e00*/  BPT.TRAP 0x1 ;  /* 0x000000040000795c */ /* 0x000fea0000300000 */
.L_x_31:
[----:B------:R-:W-:Y:S05]  /*1e10*/  BSYNC.RECONVERGENT B0 ;  /* 0x0000000000007941 */ /* 0x000fea0003800200 */
.L_x_30:
[----:B------:R-:W-:Y:S02]  /*1e20*/  UIADD3 UR5, UPT, UPT, UR4, 0x1, URZ ;  /* 0x0000000104057890 */ /* 0x000fe4000fffe0ff */
[----:B------:R-:W-:Y:S02]  /*1e30*/  ULEA UR32, UR4, UR24, 0xc ;  /* 0x0000001804207291 */ /* 0x000fe4000f8e60ff */
[----:B------:R-:W-:Y:S02]  /*1e40*/  UISETP.NE.AND UP0, UPT, UR5, 0x22, UPT ;  /* 0x000000220500788c */ /* 0x000fe4000bf05270 */
[----:B------:R-:W-:Y:S02]  /*1e50*/  UIADD3 UR16, UP1, UPT, UR28, 0x80, URZ ;  /* 0x000000801c107890 */ /* 0x000fe4000ff3e0ff */
[----:B------:R-:W-:Y:S02]  /*1e60*/  USEL UR9, URZ, 0x1, UP0 ;  /* 0x00000001ff097887 */ /* 0x000fe40008000000 */
[----:B------:R-:W-:-:S02]  /*1e70*/  USEL UR5, UR5, URZ, UP0 ;  /* 0x000000ff05057287 */ /* 0x000fc40008000000 */
[----:B------:R-:W-:Y:S02]  /*1e80*/  UIADD3 UR14, UP0, UPT, UR28, 0x180, URZ ;  /* 0x000001801c0e7890 */ /* 0x000fe4000ff1e0ff */
[----:B------:R-:W-:Y:S01]  /*1e90*/  ULEA UR8, UR5, UR6, 0x3 ;  /* 0x0000000605087291 */ /* 0x000fe2000f8e18ff */
[----:B------:R-:W-:Y:S01]  /*1ea0*/  LOP3.LUT R12, R12, UR9, RZ, 0x3c, !PT ;  /* 0x000000090c0c7c12 */ /* 0x000fe2000f8e3cff */
[----:B------:R-:W-:Y:S02]  /*1eb0*/  USHF.L.U32 UR34, UR7, 0x5, URZ ;  /* 0x0000000507227899 */ /* 0x000fe400080006ff */
[----:B------:R-:W-:Y:S01]  /*1ec0*/  UIADD3.X UR17, UPT, UPT, URZ, UR29, URZ, UP1, !UPT ;  /* 0x0000001dff117290 */ /* 0x000fe20008ffe4ff */
[----:B-1----:R-:W-:Y:S01]  /*1ed0*/  SHF.L.U32 R0, R12, 0x1f, RZ ;  /* 0x0000001f0c007819 */ /* 0x002fe200000006ff */
[----:B------:R-:W-:Y:S02]  /*1ee0*/  UIADD3 UR32, UPT, UPT, UR6, 0x4600, UR32 ;  /* 0x0000460006207890 */ /* 0x000fe4000fffe020 */
[----:B------:R-:W-:Y:S01]  /*1ef0*/  UIADD3.X UR15, UPT, UPT, URZ, UR29, URZ, UP0, !UPT ;  /* 0x0000001dff0f7290 */ /* 0x000fe200087fe4ff */
[----:B------:R3:W4:Y:S01]  /*1f00*/  SYNCS.PHASECHK.TRANS64.TRYWAIT P0, [UR8+0x110], R0 ;  /* 0x00011000ff0075a7 */ /* 0x0007220008001108 */
[----:B------:R-:W-:Y:S01]  /*1f10*/  ULEA UR8, UR4, UR6, 0xb ;  /* 0x0000000604087291 */ /* 0x000fe2000f8e58ff */
[----:B------:R-:W-:Y:S01]  /*1f20*/  UMOV UR13, 0x30000 ;  /* 0x00030000000d7882 */ /* 0x000fe20000000000 */
[----:B------:R-:W-:-:S02]  /*1f30*/  UMOV UR18, 0x0 ;  /* 0x0000000000127882 */ /* 0x000fc40000000000 */
[----:B------:R-:W-:Y:S01]  /*1f40*/  UIADD3 UR8, UPT, UPT, UR8, 0x26600, URZ ;  /* 0x0002660008087890 */ /* 0x000fe2000fffe0ff */
[----:B------:R-:W-:Y:S01]  /*1f50*/  UMOV UR19, 0x10000000 ;  /* 0x1000000000137882 */ /* 0x000fe20000000000 */
[----:B------:R-:W-:Y:S01]  /*1f60*/  UMOV UR12, UR36 ;  /* 0x00000024000c7c82 */ /* 0x000fe20008000000 */
[----:B------:R-:W-:Y:S01]  /*1f70*/  UMOV UR9, UR33 ;  /* 0x0000002100097c82 */ /* 0x000fe20008000000 */
[----:B------:R-:W-:Y:S01]  /*1f80*/  UMOV UR10, UR34 ;  /* 0x00000022000a7c82 */ /* 0x000fe20008000000 */
[----:B------:R1:W-:Y:S01]  /*1f90*/  UTMALDG.3D.MULTICAST [UR32], [UR16], UR13, desc[UR18] ;  /* 0x00001220100073b4 */ /* 0x0003e2000801180d */
[----:B------:R-:W-:Y:S01]  /*1fa0*/  UIADD3 UR7, UPT, UPT, UR7, 0x1, URZ ;  /* 0x0000000107077890 */ /* 0x000fe2000fffe0ff */
[----:B------:R-:W-:-:S03]  /*1fb0*/  UMOV UR4, UR5 ;  /* 0x0000000500047c82 */ /* 0x000fc60008000000 */
[----:B------:R-:W-:Y:S01]  /*1fc0*/  UISETP.NE.AND UP0, UPT, UR7, UR21, UPT ;  /* 0x000000150700728c */ /* 0x000fe2000bf05270 */
[----:B------:R3:W-:Y:S01]  /*1fd0*/  UTMALDG.3D [UR8], [UR14], desc[UR18] ;  /* 0x000012080e0075b4 */ /* 0x0007e20008011000 */
[----:B-1----:R-:W-:-:S07]  /*1fe0*/  UMOV UR13, UR21 ;  /* 0x00000015000d7c82 */ /* 0x002fce0008000000 */
[----:B---3--:R-:W-:Y:S05]  /*1ff0*/  BRA.U UP0, `(.L_x_32) ;  /* 0xfffffffd004c7547 */ /* 0x008fea000b83ffff */
.L_x_26:
[----:B------:R-:W-:Y:S01]  /*2000*/  ULEA UR4, UR5, UR6, 0x3 ;  /* 0x0000000605047291 */ /* 0x000fe2000f8e18ff */
[----:B-1----:R-:W-:Y:S01]  /*2010*/  SHF.L.U32 R0, R12, 0x1f, RZ ;  /* 0x0000001f0c007819 */ /* 0x002fe200000006ff */
[----:B------:R-:W-:Y:S01]  /*2020*/  @!P1 SYNCS.ARRIVE.TRANS64.A1T0 RZ, [UR6+0x238], RZ ;  /* 0x000238ffffff99a7 */ /* 0x000fe20008100006 */
[----:B------:R-:W-:-:S06]  /*2030*/  UISETP.GT.AND UP0, UPT, UR42, UR41, UPT ;  /* 0x000000292a00728c */ /* 0x000fcc000bf04270 */
[----:B--2-4-:R1:W2:Y:S03]  /*2040*/  SYNCS.PHASECHK.TRANS64.TRYWAIT P0, [UR4+0x110], R0 ;  /* 0x00011000ff0075a7 */ /* 0x0142a60008001104 */
[----:B------:R-:W-:Y:S05]  /*2050*/  BRA.U !UP0, `(.L_x_33) ;  /* 0x0000000108c07547 */ /* 0x000fea000b800000 */
[----:B------:R-:W-:Y:S01]  /*2060*/  UIADD3 UR26, UPT, UPT, UR43, UR13, URZ ;  /* 0x0000000d2b1a7290 */ /* 0x000fe2000fffe0ff */
[----:B------:R-:W-:-:S11]  /*2070*/  UMOV UR4, UR5 ;  /* 0x0000000500047c82 */ /* 0x000fd60008000000 */
.L_x_39:
[----:B------:R-:W-:Y:S01]  /*2080*/  ULEA UR17, UR4, UR6, 0x3 ;  /* 0x0000000604117291 */ /* 0x000fe2000f8e18ff */
[----:B--2---:R-:W-:Y:S01]  /*2090*/  @!P3 MOV R2, 0x1800 ;  /* 0x000018000002b802 */ /* 0x004fe20000000f00 */
[----:B--2-4-:R-:W-:Y:S10]  /*20a0*/  @P0 BRA `(.L_x_34) ;  /* 0x00000000000c0947 */ /* 0x014ff40003800000 */
[----:B------:R-:W-:-:S04]  /*20b0*/  SHF.L.U32 R3, R12, 0x1f, RZ ;  /* 0x0000001f0c037819 */ /* 0x000fc800000006ff */
[----:B------:R-:W2:Y:S02]  /*20c0*/  SYNCS.PHASECHK.TRANS64.TRYWAIT P0, [UR17+0x110], R3 ;  /* 0x00011003ff0075a7 */ /* 0x000ea40008001111 */
[----:B--2---:R-:W-:Y:S05]  /*20d0*/  @!P0 BRA `(.L_x_35) ;  /* 0x0000006400008947 */ /* 0x004fea0003800000 */
.L_x_34:
[----:B------:R2:W-:Y:S01]  /*20e0*/  @!P3 SYNCS.ARRIVE.TRANS64 RZ, [UR17], R2 ;  /* 0x00000002ffffb9a7 */ /* 0x0005e20008000011 */
[----:B------:R-:W-:-:S04]  /*20f0*/  ULOP3.LUT UR5, UR25, 0x2, URZ, 0xfc, !UPT ;  /* 0x0000000219057892 */ /* 0x000fc8000f8efcff */
[----:B------:R-:W-:-:S09]  /*2100*/  UISETP.NE.AND UP0, UPT, UR5, 0x2, UPT ;  /* 0x000000020500788c */ /* 0x000fd2000bf05270 */
[----:B------:R-:W-:Y:S05]  /*2110*/  BRA.U UP0, `(.L_x_36) ;  /* 0x0000000100047547 */ /* 0x000fea000b800000 */
[----:B------:R-:W-:Y:S05]  /*2120*/  BPT.TRAP 0x1 ;  /* 0x000000040000795c */ /* 0x000fea0000300000 */
.L_x_36:
[----:B------:R-:W-:Y:S04]  /*2130*/  BSSY.RECONVERGENT B0, `(.L_x_37) ;  /* 0x0000003000007945 */ /* 0x000fe80003800200 */
[----:B------:R-:W-:Y:S05]  /*2140*/  @P2 BRA `(.L_x_38) ;  /* 0x0000000000042947 */ /* 0x000fea0003800000 */
[----:B------:R-:W-:Y:S05]  /*2150*/  BPT.TRAP 0x1 ;  /* 0x000000040000795c */ /* 0x000fea0000300000 */
.L_x_38:
[----:B------:R-:W-:Y:S05]  /*2160*/  BSYNC.RECONVERGENT B0 ;  /* 0x0000000000007941 */ /* 0x000fea0003800200 */
.L_x_37:
[----:B------:R-:W-:Y:S02]  /*2170*/  UIADD3 UR5, UPT, UPT, UR4, 0x1, URZ ;  /* 0x0000000104057890 */ /* 0x000fe4000fffe0ff */
[----:B------:R-:W-:Y:S02]  /*2180*/  ULEA UR16, UR4, UR24, 0xc ;  /* 0x0000001804107291 */ /* 0x000fe4000f8e60ff */
[----:B------:R-:W-:Y:S02]  /*2190*/  UISETP.NE.AND UP0, UPT, UR5, 0x22, UPT ;  /* 0x000000220500788c */ /* 0x000fe4000bf05270 */
[----:B------:R-:W-:Y:S02]  /*21a0*/  UIADD3 UR22, UP1, UPT, UR28, 0x80, URZ ;  /* 0x000000801c167890 */ /* 0x000fe4000ff3e0ff */
[----:B------:R-:W-:Y:S02]  /*21b0*/  USEL UR8, URZ, 0x1, UP0 ;  /* 0x00000001ff087887 */ /* 0x000fe40008000000 */
[----:B------:R-:W-:-:S02]  /*21c0*/  USEL UR5, UR5, URZ, UP0 ;  /* 0x000000ff05057287 */ /* 0x000fc40008000000 */
[----:B------:R-:W-:Y:S02]  /*21d0*/  UIADD3 UR14, UP0, UPT, UR28, 0x180, URZ ;  /* 0x000001801c0e7890 */ /* 0x000fe4000ff1e0ff */
[----:B------:R-:W-:Y:S01]  /*21e0*/  LOP3.LUT R12, R12, UR8, RZ, 0x3c, !PT ;  /* 0x000000080c0c7c12 */ /* 0x000fe2000f8e3cff */
[----:B------:R-:W-:Y:S02]  /*21f0*/  ULEA UR7, UR5, UR6, 0x3 ;  /* 0x0000000605077291 */ /* 0x000fe4000f8e18ff */
[----:B------:R-:W-:Y:S01]  /*2200*/  ULEA UR8, UR4, UR6, 0xb ;  /* 0x0000000604087291 */ /* 0x000fe2000f8e58ff */
[----:B-1----:R-:W-:Y:S01]  /*2210*/  SHF.L.U32 R0, R12, 0x1f, RZ ;  /* 0x0000001f0c007819 */ /* 0x002fe200000006ff */
[----:B------:R-:W-:Y:S02]  /*2220*/  USHF.L.U32 UR18, UR13, 0x5, URZ ;  /* 0x000000050d127899 */ /* 0x000fe400080006ff */
[----:B------:R-:W-:Y:S02]  /*2230*/  UIADD3 UR16, UPT, UPT, UR6, 0x4600, UR16 ;  /* 0x0000460006107890 */ /* 0x000fe4000fffe010 */
[----:B------:R-:W-:Y:S01]  /*2240*/  UIADD3.X UR23, UPT, UPT, URZ, UR29, URZ, UP1, !UPT ;  /* 0x0000001dff177290 */ /* 0x000fe20008ffe4ff */
[----:B------:R3:W4:Y:S01]  /*2250*/  SYNCS.PHASECHK.TRANS64.TRYWAIT P0, [UR7+0x110], R0 ;  /* 0x00011000ff0075a7 */ /* 0x0007220008001107 */
[----:B------:R-:W-:-:S02]  /*2260*/  UIADD3 UR8, UPT, UPT, UR8, 0x26600, URZ ;  /* 0x0002660008087890 */ /* 0x000fc4000fffe0ff */
[----:B------:R-:W-:Y:S01]  /*2270*/  UIADD3.X UR15, UPT, UPT, URZ, UR29, URZ, UP0, !UPT ;  /* 0x0000001dff0f7290 */ /* 0x000fe200087fe4ff */
[----:B------:R-:W-:Y:S01]  /*2280*/  UMOV UR7, 0x30000 ;  /* 0x0003000000077882 */ /* 0x000fe20000000000 */
[----:B------:R-:W-:Y:S01]  /*2290*/  UMOV UR30, 0x0 ;  /* 0x00000000001e7882 */ /* 0x000fe20000000000 */
[----:B------:R-:W-:Y:S01]  /*22a0*/  UMOV UR31, 0x10000000 ;  /* 0x10000000001f7882 */ /* 0x000fe20000000000 */
[----:B------:R-:W-:Y:S01]  /*22b0*/  UMOV UR19, UR35 ;  /* 0x0000002300137c82 */ /* 0x000fe20008000000 */
[----:B------:R-:W-:Y:S01]  /*22c0*/  UMOV UR20, UR36 ;  /* 0x0000002400147c82 */ /* 0x000fe20008000000 */
[----:B------:R-:W-:Y:S01]  /*22d0*/  UMOV UR12, UR36 ;  /* 0x00000024000c7c82 */ /* 0x000fe20008000000 */
[----:B------:R-:W-:Y:S01]  /*22e0*/  UMOV UR9, UR17 ;  /* 0x0000001100097c82 */ /* 0x000fe20008000000 */
[----:B------:R-:W-:Y:S01]  /*22f0*/  UMOV UR10, UR18 ;  /* 0x00000012000a7c82 */ /* 0x000fe20008000000 */
[----:B------:R3:W-:Y:S01]  /*2300*/  UTMALDG.3D.MULTICAST [UR16], [UR22], UR7, desc[UR30] ;  /* 0x00001e10160073b4 */ /* 0x0007e20008011807 */
[----:B------:R-:W-:Y:S01]  /*2310*/  UIADD3 UR13, UPT, UPT, UR13, 0x1, URZ ;  /* 0x000000010d0d7890 */ /* 0x000fe2000fffe0ff */
[----:B------:R-:W-:-:S03]  /*2320*/  UMOV UR4, UR5 ;  /* 0x0000000500047c82 */ /* 0x000fc60008000000 */
[----:B------:R-:W-:Y:S01]  /*2330*/  UISETP.NE.AND UP0, UPT, UR13, UR26, UPT ;  /* 0x0000001a0d00728c */ /* 0x000fe2000bf05270 */
[----:B------:R3:W-:Y:S08]  /*2340*/  UTMALDG.3D [UR8], [UR14], desc[UR30] ;  /* 0x00001e080e0075b4 */ /* 0x0007f00008011000 */
[----:B---3--:R-:W-:Y:S05]  /*2350*/  BRA.U UP0, `(.L_x_39) ;  /* 0xfffffffd00487547 */ /* 0x008fea000b83ffff */
.L_x_33:
[C---:B------:R-:W-:Y:S01]  /*2360*/  LEA R3, R11.reuse, UR6, 0x3 ;  /* 0x000000060b037c11 */ /* 0x040fe2000f8e18ff */
[----:B------:R-:W-:Y:S01]  /*2370*/  NOP ;  /* 0x0000000000007918 */ /* 0x000fe20000000000 */
[----:B-1----:R-:W-:Y:S02]  /*2380*/  SHF.L.U32 R0, R10, 0x1f, RZ ;  /* 0x0000001f0a007819 */ /* 0x002fe400000006ff */
[----:B------:R-:W-:Y:S02]  /*2390*/  LEA R4, R11, UR6, 0x4 ;  /* 0x000000060b047c11 */ /* 0x000fe4000f8e20ff */
[----:B--2-4-:R-:W1:Y:S02]  /*23a0*/  SYNCS.PHASECHK.TRANS64.TRYWAIT P0, [R3+URZ+0x240], R0 ;  /* 0x00024000030075a7 */ /* 0x014e6400080011ff */
[----:B-1----:R-:W-:Y:S05]  /*23b0*/  @!P0 BRA `(.L_x_40) ;  /* 0x0000006000608947 */ /* 0x002fea0003800000 */
.L_x_136:
[----:B------:R-:W2:Y:S01]  /*23c0*/  LDS.128 R4, [R4+0x2d0] ;  /* 0x0002d00004047984 */ /* 0x000ea20000000c00 */
[----:B------:R-:W-:Y:S01]  /*23d0*/  UISETP.GE.AND UP0, UPT, UR40, 0x1, UPT ;  /* 0x000000012800788c */ /* 0x000fe2000bf06270 */
[----:B------:R-:W-:Y:S01]  /*23e0*/  @!PT LDS RZ, [RZ] ;  /* 0x00000000fffff984 */ /* 0x000fe20000000800 */
[----:B------:R-:W-:Y:S01]  /*23f0*/  @!PT LDS RZ, [RZ] ;  /* 0x00000000fffff984 */ /* 0x000fe20000000800 */
[----:B------:R-:W-:Y:S01]  /*2400*/  @!PT LDS RZ, [RZ] ;  /* 0x00000000fffff984 */ /* 0x000fe20000000800 */
[----:B------:R-:W-:Y:S01]  /*2410*/  @!PT LDS RZ, [RZ] ;  /* 0x00000000fffff984 */ /* 0x000fe20000000800 */
[----:B------:R3:W-:Y:S06]  /*2420*/  MEMBAR.ALL.CTA ;  /* 0x0000000000007992 */ /* 0x0007ec0000008000 */
[----:B---3--:R-:W3:Y:S01]  /*2430*/  FENCE.VIEW.ASYNC.S ;  /* 0x00000000000073c6 */ /* 0x008ee20000000000 */
[----:B--2---:R-:W-:-:S13]  /*2440*/  LOP3.LUT P0, RZ, R6, 0x1, RZ, 0xc0, !PT ;  /* 0x0000000106ff7812 */ /* 0x004fda000780c0ff */
[----:B---3--:R-:W-:Y:S01]  /*2450*/  VOTEU.ANY UP1, P0 ;  /* 0x0000000000ff7886 */ /* 0x008fe20000020100 */
[----:B------:R-:W-:-:S13]  /*2460*/  PLOP3.LUT P0, PT, PT, PT, UP1, 0x80, 0x8 ;  /* 0x000000000008781c */ /* 0x000fda0003f0f018 */
[----:B-1----:R-:W-:Y:S02]  /*2470*/  @P0 LOP3.LUT R0, R5, 0xffff, RZ, 0xc0, !PT ;  /* 0x0000ffff05000812 */ /* 0x002fe400078ec0ff */
[----:B------:R-:W-:Y:S02]  /*2480*/  @P0 MOV R2, R4 ;  /* 0x0000000400020202 */ /* 0x000fe40000000f00 */
[----:B------:R-:W-:Y:S01]  /*2490*/  @P0 R2UR UR7, R0 ;  /* 0x00000000000702ca */ /* 0x000fe200000e0000 */
[----:B------:R-:W-:Y:S01]  /*24a0*/  VIADD R0, R3, 0x250 ;  /* 0x0000025003007836 */ /* 0x000fe20000000000 */
[----:B------:R-:W-:Y:S02]  /*24b0*/  @P0 SHF.R.U32.HI R4, RZ, 0x10, R5 ;  /* 0x00000010ff040819 */ /* 0x000fe40000011605 */
[----:B------:R-:W-:Y:S02]  /*24c0*/  @P0 R2UR UR8, R2 ;  /* 0x00000000020802ca */ /* 0x000fe400000e0000 */
[----:B------:R-:W-:-:S02]  /*24d0*/  PRMT R0, RZ, 0x654, R0 ;  /* 0x00000654ff007816 */ /* 0x000fc40000000000 */
[----:B------:R-:W-:Y:S02]  /*24e0*/  @P0 R2UR UR4, R4 ;  /* 0x00000000040402ca */ /* 0x000fe400000e0000 */
[----:B------:R1:W-:Y:S03]  /*24f0*/  SYNCS.ARRIVE.TRANS64.RED.A1T0 RZ, [R0+URZ], RZ ;  /* 0x000000ff00ff79a7 */ /* 0x0003e600081004ff */
[----:B------:R-:W-:-:S04]  /*2500*/  @UP1 UMOV UR27, UR7 ;  /* 0x00000007001b1c82 */ /* 0x000fc80008000000 */
[----:B------:R-:W-:-:S04]  /*2510*/  @UP1 UMOV UR37, UR8 ;  /* 0x0000000800251c82 */ /* 0x000fc80008000000 */
[----:B------:R-:W-:Y:S01]  /*2520*/  @UP1 UMOV UR36, UR4 ;  /* 0x0000000400241c82 */ /* 0x000fe20008000000 */
[----:B------:R-:W-:Y:S05]  /*2530*/  BRA.U !UP0, `(.L_x_41) ;  /* 0x0000000108d47547 */ /* 0x000fea000b800000 */
[----:B------:R-:W2:Y:S01]  /*2540*/  LDCU.128 UR12, c[0x0][0xb10] ;  /* 0x00016200ff0c77ac */ /* 0x000ea20008000c00 */
[----:B------:R-:W3:Y:S01]  /*2550*/  LDCU UR26, c[0x0][0xb20] ;  /* 0x00016400ff1a77ac */ /* 0x000ee20008000800 */
[----:B------:R-:W4:Y:S01]  /*2560*/  LDCU UR20, c[0x0][0xb0c] ;  /* 0x00016180ff1477ac */ /* 0x000f220008000800 */
[----:B------:R-:W1:Y:S01]  /*2570*/  LDCU.64 UR10, c[0x0][0xb28] ;  /* 0x00016500ff0a77ac */ /* 0x000e620008000a00 */
[----:B------:R-:W-:Y:S02]  /*2580*/  UISETP.NE.AND UP3, UPT, UR40, 0x1, UPT ;  /* 0x000000012800788c */ /* 0x000fe4000bf65270 */
[----:B--2---:R-:W-:Y:S02]  /*2590*/  UIMAD.WIDE.U32 UR16, UR38, UR15, URZ ;  /* 0x0000000f261072a5 */ /* 0x004fe4000f8e00ff */
[----:B------:R-:W-:Y:S02]  /*25a0*/  UIMAD.WIDE.U32 UR8, UR39, UR12, URZ ;  /* 0x0000000c270872a5 */ /* 0x000fe4000f8e00ff */
[----:B------:R-:W-:-:S02]  /*25b0*/  UISETP.NE.AND UP0, UPT, UR14, 0x1, UPT ;  /* 0x000000010e00788c */ /* 0x000fc4000bf05270 */
[----:B------:R-:W-:Y:S01]  /*25c0*/  UIMAD.WIDE.U32 UR22, UR27, UR15, URZ ;  /* 0x0000000f1b1672a5 */ /* 0x000fe2000f8e00ff */
[----:B------:R-:W-:Y:S02]  /*25d0*/  UMOV UR16, UR17 ;  /* 0x0000001100107c82 */ /* 0x000fe40008000000 */
[----:B------:R-:W-:Y:S01]  /*25e0*/  UMOV UR8, UR9 ;  /* 0x0000000900087c82 */ /* 0x000fe20008000000 */
[----:B---3--:R-:W-:Y:S02]  /*25f0*/  USHF.R.U32.HI UR16, URZ, UR26, UR16 ;  /* 0x0000001aff107299 */ /* 0x008fe40008011610 */
[----:B----4-:R-:W-:Y:S02]  /*2600*/  UISETP.NE.AND UP2, UPT, UR20, 0x1, UPT ;  /* 0x000000011400788c */ /* 0x010fe4000bf45270 */
[----:B------:R-:W-:Y:S02]  /*2610*/  USHF.R.U32.HI UR8, URZ, UR13, UR8 ;  /* 0x0000000dff087299 */ /* 0x000fe40008011608 */
[----:B------:R-:W-:-:S02]  /*2620*/  USEL UR7, UR38, UR16, !UP0 ;  /* 0x0000001026077287 */ /* 0x000fc4000c000000 */
[----:B------:R-:W-:Y:S02]  /*2630*/  USEL UR8, UR39, UR8, !UP2 ;  /* 0x0000000827087287 */ /* 0x000fe4000d000000 */
[----:B-1----:R-:W-:Y:S01]  /*2640*/  UIMAD.WIDE.U32 UR16, UR7, UR10, URZ ;  /* 0x0000000a071072a5 */ /* 0x002fe2000f8e00ff */
[----:B------:R-:W-:Y:S01]  /*2650*/  UMOV UR4, UR23 ;  /* 0x0000001700047c82 */ /* 0x000fe20008000000 */
[----:B------:R-:W-:Y:S02]  /*2660*/  UIMAD.WIDE.U32 UR18, UR37, UR12, URZ ;  /* 0x0000000c251272a5 */ /* 0x000fe4000f8e00ff */
[----:B------:R-:W-:-:S03]  /*2670*/  UIMAD.WIDE.U32 UR22, UR8, UR10, URZ ;  /* 0x0000000a081672a5 */ /* 0x000fc6000f8e00ff */
[----:B------:R-:W-:Y:S01]  /*2680*/  UMOV UR16, UR17 ;  /* 0x0000001100107c82 */ /* 0x000fe20008000000 */
[----:B------:R-:W-:Y:S02]  /*2690*/  USHF.R.U32.HI UR4, URZ, UR26, UR4 ;  /* 0x0000001aff047299 */ /* 0x000fe40008011604 */
[----:B------:R-:W-:Y:S01]  /*26a0*/  @UP3 USHF.R.U32.HI UR7, URZ, UR11, UR16 ;  /* 0x0000000bff073299 */ /* 0x000fe20008011610 */
[----:B------:R-:W-:Y:S01]  /*26b0*/  UMOV UR18, UR19 ;  /* 0x0000001300127c82 */ /* 0x000fe20008000000 */
[----:B------:R-:W-:Y:S01]  /*26c0*/  UMOV UR22, UR23 ;  /* 0x0000001700167c82 */ /* 0x000fe20008000000 */
[----:B------:R-:W-:Y:S02]  /*26d0*/  USHF.R.U32.HI UR13, URZ, UR13, UR18 ;  /* 0x0000000dff0d7299 */ /* 0x000fe40008011612 */
[----:B------:R-:W-:Y:S02]  /*26e0*/  USEL UR4, UR27, UR4, !UP0 ;  /* 0x000000041b047287 */ /* 0x000fe4000c000000 */
[----:B------:R-:W-:-:S02]  /*26f0*/  @UP3 USHF.R.U32.HI UR8, URZ, UR11, UR22 ;  /* 0x0000000bff083299 */ /* 0x000fc40008011616 */
[----:B------:R-:W-:Y:S02]  /*2700*/  UIMAD UR9, UR40, UR7, URZ ;  /* 0x00000007280972a4 */ /* 0x000fe4000f8e02ff */
[----:B------:R-:W-:Y:S02]  /*2710*/  USEL UR7, UR37, UR13, !UP2 ;  /* 0x0000000d25077287 */ /* 0x000fe4000d000000 */
[----:B------:R-:W-:Y:S02]  /*2720*/  UIMAD UR12, UR40, UR8, URZ ;  /* 0x00000008280c72a4 */ /* 0x000fe4000f8e02ff */
[----:B------:R-:W-:Y:S02]  /*2730*/  UISETP.GE.AND UP0, UPT, UR4, UR9, UPT ;  /* 0x000000090400728c */ /* 0x000fe4000bf06270 */
[----:B------:R-:W-:Y:S02]  /*2740*/  UIMAD.WIDE.U32 UR16, UR4, UR10, URZ ;  /* 0x0000000a041072a5 */ /* 0x000fe4000f8e00ff */
[----:B------:R-:W-:-:S02]  /*2750*/  UISETP.GE.OR UP0, UPT, UR7, UR12, UP0 ;  /* 0x0000000c0700728c */ /* 0x000fc40008706670 */
        /* <DEDUP_REMOVED lines=19> */
.L_x_41:
[----:B------:R-:W2:Y:S02]  /*2890*/  LDCU UR4, c[0x0][0xb30] ;  /* 0x00016600ff0477ac */ /* 0x000ea40008000800 */
[----:B--2---:R-:W-:-:S09]  /*28a0*/  UISETP.NE.AND UP0, UPT, UR4, 0x1, UPT ;  /* 0x000000010400788c */ /* 0x004fd2000bf05270 */
[----:B------:R-:W-:Y:S05]  /*28b0*/  BRA.U UP0, `(.L_x_42) ;  /* 0x0000000100447547 */ /* 0x000fea000b800000 */
[----:B------:R-:W2:Y:S01]  /*28c0*/  LDCU.128 UR12, c[0x0][0xb10] ;  /* 0x00016200ff0c77ac */ /* 0x000ea20008000c00 */
[----:B------:R-:W3:Y:S01]  /*28d0*/  LDCU UR16, c[0x0][0xb0c] ;  /* 0x00016180ff1077ac */ /* 0x000ee20008000800 */
[----:B------:R-:W4:Y:S01]  /*28e0*/  LDCU UR17, c[0x0][0xb20] ;  /* 0x00016400ff1177ac */ /* 0x000f220008000800 */
[----:B--2---:R-:W-:Y:S02]  /*28f0*/  UIMAD.WIDE.U32 UR10, UR37, UR12, URZ ;  /* 0x0000000c250a72a5 */ /* 0x004fe4000f8e00ff */
[----:B------:R-:W-:Y:S02]  /*2900*/  UIMAD.WIDE.U32 UR8, UR27, UR15, URZ ;  /* 0x0000000f1b0872a5 */ /* 0x000fe4000f8e00ff */
[----:B---3--:R-:W-:Y:S02]  /*2910*/  UISETP.NE.AND UP2, UPT, UR16, 0x1, UPT ;  /* 0x000000011000788c */ /* 0x008fe4000bf45270 */
[----:B------:R-:W-:Y:S01]  /*2920*/  UISETP.NE.AND UP0, UPT, UR14, 0x1, UPT ;  /* 0x000000010e00788c */ /* 0x000fe2000bf05270 */
[----:B------:R-:W-:-:S02]  /*2930*/  UMOV UR7, UR11 ;  /* 0x0000000b00077c82 */ /* 0x000fc40008000000 */
[----:B------:R-:W-:Y:S01]  /*2940*/  UMOV UR4, UR9 ;  /* 0x0000000900047c82 */ /* 0x000fe20008000000 */
[----:B------:R-:W-:Y:S02]  /*2950*/  USHF.R.U32.HI UR7, URZ, UR13, UR7 ;  /* 0x0000000dff077299 */ /* 0x000fe40008011607 */
[----:B----4-:R-:W-:Y:S02]  /*2960*/  USHF.R.U32.HI UR4, URZ, UR17, UR4 ;  /* 0x00000011ff047299 */ /* 0x010fe40008011604 */
[----:B------:R-:W-:Y:S02]  /*2970*/  USEL UR7, UR37, UR7, !UP2 ;  /* 0x0000000725077287 */ /* 0x000fe4000d000000 */
[----:B------:R-:W-:-:S04]  /*2980*/  USEL UR4, UR27, UR4, !UP0 ;  /* 0x000000041b047287 */ /* 0x000fc8000c000000 */
[----:B------:R-:W-:Y:S02]  /*2990*/  UIADD3 UR8, UPT, UPT, UR7, -UR4, URZ ;  /* 0x8000000407087290 */ /* 0x000fe4000fffe0ff */
[----:B------:R-:W-:Y:S02]  /*29a0*/  UIADD3 UR4, UPT, UPT, -UR7, UR4, URZ ;  /* 0x0000000407047290 */ /* 0x000fe4000fffe1ff */
[----:B------:R-:W-:Y:S02]  /*29b0*/  UIMAD UR27, UR8, UR14, UR27 ;  /* 0x0000000e081b72a4 */ /* 0x000fe4000f8e021b */
[----:B------:R-:W-:-:S12]  /*29c0*/  UIMAD UR37, UR4, UR16, UR37 ;  /* 0x00000010042572a4 */ /* 0x000fd8000f8e0225 */
.L_x_42:
[----:B------:R-:W-:Y:S01]  /*29d0*/  VIADD R11, R11, 0x1 ;  /* 0x000000010b0b7836 */ /* 0x000fe20000000000 */
[----:B------:R-:W-:Y:S01]  /*29e0*/  PLOP3.LUT P1, PT, PT, PT, PT, 0x80, 0x8 ;  /* 0x000000000008781c */ /* 0x000fe20003f2f070 */
[----:B------:R-:W-:Y:S02]  /*29f0*/  UIADD3 UR46, UPT, UPT, UR37, UR60, URZ ;  /* 0x0000003c252e7290 */ /* 0x000fe4000fffe0ff */
[----:B------:R-:W-:Y:S01]  /*2a00*/  UIADD3 UR45, UPT, UPT, UR27, UR57, URZ ;  /* 0x000000391b2d7290 */ /* 0x000fe2000fffe0ff */
[----:B------:R-:W-:-:S04]  /*2a10*/  ISETP.NE.AND P0, PT, R11, 0x2, PT ;  /* 0x000000020b00780c */ /* 0x000fc80003f05270 */
[----:B-1----:R-:W-:Y:S02]  /*2a20*/  SEL R0, RZ, 0x1, P0 ;  /* 0x00000001ff007807 */ /* 0x002fe40000000000 */
[----:B------:R-:W-:Y:S02]  /*2a30*/  SEL R11, R11, RZ, P0 ;  /* 0x000000ff0b0b7207 */ /* 0x000fe40000000000 */
[----:B------:R-:W-:Y:S01]  /*2a40*/  LOP3.LUT R10, R10, R0, RZ, 0x3c, !PT ;  /* 0x000000000a0a7212 */ /* 0x000fe200078e3cff */
[----:B------:R-:W-:Y:S06]  /*2a50*/  BRA.U UP1, `(.L_x_43) ;  /* 0xfffffff101447547 */ /* 0x000fec000b83ffff */
[----:B------:R-:W-:Y:S01]  /*2a60*/  UIADD3 UR7, UPT, UPT, UR6, 0x110, URZ ;  /* 0x0000011006077890 */ /* 0x000fe2000fffe0ff */
[----:B------:R-:W-:-:S03]  /*2a70*/  SHF.L.U32 R2, R12, 0x1f, RZ ;  /* 0x0000001f0c027819 */ /* 0x000fc600000006ff */
[----:B------:R-:W-:-:S09]  /*2a80*/  ULEA UR4, UR5, UR7, 0x3 ;  /* 0x0000000705047291 */ /* 0x000fd2000f8e18ff */
[----:B------:R-:W1:Y:S02]  /*2a90*/  SYNCS.PHASECHK.TRANS64.TRYWAIT P0, [UR4], R2 ;  /* 0x00000002ff0075a7 */ /* 0x000e640008001104 */
[----:B-1----:R-:W-:Y:S05]  /*2aa0*/  @!P0 BRA `(.L_x_44) ;  /* 0x0000005800b88947 */ /* 0x002fea0003800000 */
.L_x_138:
[----:B------:R-:W-:-:S04]  /*2ab0*/  UIADD3 UR4, UPT, UPT, UR5, 0x1, URZ ;  /* 0x0000000105047890 */ /* 0x000fc8000fffe0ff */
[----:B------:R-:W-:-:S04]  /*2ac0*/  UISETP.NE.AND UP0, UPT, UR4, 0x22, UPT ;  /* 0x000000220400788c */ /* 0x000fc8000bf05270 */
[----:B------:R-:W-:Y:S02]  /*2ad0*/  USEL UR6, URZ, 0x1, UP0 ;  /* 0x00000001ff067887 */ /* 0x000fe40008000000 */
[----:B------:R-:W-:-:S04]  /*2ae0*/  USEL UR4, UR4, URZ, UP0 ;  /* 0x000000ff04047287 */ /* 0x000fc80008000000 */
[----:B------:R-:W-:Y:S01]  /*2af0*/  ULEA UR5, UR4, UR7, 0x3 ;  /* 0x0000000704057291 */ /* 0x000fe2000f8e18ff */
[----:B-1----:R-:W-:-:S04]  /*2b00*/  LOP3.LUT R2, R12, UR6, RZ, 0x3c, !PT ;  /* 0x000000060c027c12 */ /* 0x002fc8000f8e3cff */
[----:B------:R-:W-:-:S04]  /*2b10*/  SHF.L.U32 R3, R2, 0x1f, RZ ;  /* 0x0000001f02037819 */ /* 0x000fc800000006ff */
[----:B------:R-:W1:Y:S02]  /*2b20*/  SYNCS.PHASECHK.TRANS64.TRYWAIT P0, [UR5], R3 ;  /* 0x00000003ff0075a7 */ /* 0x000e640008001105 */
[----:B-1----:R-:W-:Y:S05]  /*2b30*/  @!P0 BRA `(.L_x_45) ;  /* 0x0000005800ac8947 */ /* 0x002fea0003800000 */
.L_x_140:
[----:B------:R-:W-:-:S04]  /*2b40*/  UIADD3 UR4, UPT, UPT, UR4, 0x1, URZ ;  /* 0x0000000104047890 */ /* 0x000fc8000fffe0ff */
[----:B------:R-:W-:-:S04]  /*2b50*/  UISETP.NE.AND UP0, UPT, UR4, 0x22, UPT ;  /* 0x000000220400788c */ /* 0x000fc8000bf05270 */
[----:B------:R-:W-:Y:S02]  /*2b60*/  USEL UR6, URZ, 0x1, UP0 ;  /* 0x00000001ff067887 */ /* 0x000fe40008000000 */
[----:B------:R-:W-:-:S04]  /*2b70*/  USEL UR4, UR4, URZ, UP0 ;  /* 0x000000ff04047287 */ /* 0x000fc80008000000 */
[----:B------:R-:W-:Y:S01]  /*2b80*/  ULEA UR5, UR4, UR7, 0x3 ;  /* 0x0000000704057291 */ /* 0x000fe2000f8e18ff */
[----:B------:R-:W-:-:S04]  /*2b90*/  LOP3.LUT R2, R2, UR6, RZ, 0x3c, !PT ;  /* 0x0000000602027c12 */ /* 0x000fc8000f8e3cff */
[----:B-1----:R-:W-:-:S04]  /*2ba0*/  SHF.L.U32 R3, R2, 0x1f, RZ ;  /* 0x0000001f02037819 */ /* 0x002fc800000006ff */
[----:B------:R-:W1:Y:S02]  /*2bb0*/  SYNCS.PHASECHK.TRANS64.TRYWAIT P0, [UR5], R3 ;  /* 0x00000003ff0075a7 */ /* 0x000e640008001105 */
[----:B-1----:R-:W-:Y:S05]  /*2bc0*/  @!P0 BRA `(.L_x_46) ;  /* 0x0000005800a08947 */ /* 0x002fea0003800000 */
.L_x_142:
        /* <DEDUP_REMOVED lines=9> */
.L_x_144:
        /* <DEDUP_REMOVED lines=9> */
.L_x_146:
        /* <DEDUP_REMOVED lines=9> */
.L_x_148:
        /* <DEDUP_REMOVED lines=9> */
.L_x_150:
        /* <DEDUP_REMOVED lines=9> */
.L_x_152:
        /* <DEDUP_REMOVED lines=9> */
.L_x_154:
        /* <DEDUP_REMOVED lines=9> */
.L_x_156:
        /* <DEDUP_REMOVED lines=9> */
.L_x_158:
        /* <DEDUP_REMOVED lines=9> */
.L_x_160:
        /* <DEDUP_REMOVED lines=9> */
.L_x_162:
        /* <DEDUP_REMOVED lines=9> */
.L_x_164:
        /* <DEDUP_REMOVED lines=9> */
.L_x_166:
        /* <DEDUP_REMOVED lines=9> */
.L_x_168:
        /* <DEDUP_REMOVED lines=9> */
.L_x_170:
        /* <DEDUP_REMOVED lines=9> */
.L_x_172:
        /* <DEDUP_REMOVED lines=9> */
.L_x_174:
        /* <DEDUP_REMOVED lines=9> */
.L_x_176:
        /* <DEDUP_REMOVED lines=9> */
.L_x_178:
        /* <DEDUP_REMOVED lines=9> */
.L_x_180:
        /* <DEDUP_REMOVED lines=9> */
.L_x_182:
        /* <DEDUP_REMOVED lines=9> */
.L_x_184:
        /* <DEDUP_REMOVED lines=9> */
.L_x_186:
        /* <DEDUP_REMOVED lines=9> */
.L_x_188:
        /* <DEDUP_REMOVED lines=9> */
.L_x_190:
        /* <DEDUP_REMOVED lines=9> */
.L_x_192:
        /* <DEDUP_REMOVED lines=9> */
.L_x_194:
        /* <DEDUP_REMOVED lines=9> */
.L_x_196:
        /* <DEDUP_REMOVED lines=9> */
.L_x_198:
        /* <DEDUP_REMOVED lines=9> */
.L_x_200:
        /* <DEDUP_REMOVED lines=9> */
.L_x_202:
[----:B------:R-:W-:-:S04]  /*3cb0*/  UIADD3 UR4, UPT, UPT, UR4, 0x1, URZ ;  /* 0x0000000104047890 */ /* 0x000fc8000fffe0ff */
[----:B------:R-:W-:-:S04]  /*3cc0*/  UISETP.NE.AND UP0, UPT, UR4, 0x22, UPT ;  /* 0x000000220400788c */ /* 0x000fc8000bf05270 */
[----:B------:R-:W-:Y:S02]  /*3cd0*/  USEL UR5, URZ, 0x1, UP0 ;  /* 0x00000001ff057887 */ /* 0x000fe40008000000 */
[----:B------:R-:W-:-:S04]  /*3ce0*/  USEL UR4, UR4, URZ, UP0 ;  /* 0x000000ff04047287 */ /* 0x000fc80008000000 */
[----:B------:R-:W-:Y:S01]  /*3cf0*/  ULEA UR4, UR4, UR7, 0x3 ;  /* 0x0000000704047291 */ /* 0x000fe2000f8e18ff */
[----:B------:R-:W-:-:S04]  /*3d00*/  LOP3.LUT R2, R2, UR5, RZ, 0x3c, !PT ;  /* 0x0000000502027c12 */ /* 0x000fc8000f8e3cff */
[----:B------:R-:W-:Y:S01]  /*3d10*/  SHF.L.U32 R2, R2, 0x1f, RZ ;  /* 0x0000001f02027819 */ /* 0x000fe200000006ff */
[----:B-1----:R-:W-:-:S07]  /*3d20*/  IMAD.U32 R0, RZ, RZ, UR4 ;  /* 0x00000004ff007e24 */ /* 0x002fce000f8e00ff */
.L_x_77:
[----:B-1----:R1:W2:Y:S02]  /*3d30*/  SYNCS.PHASECHK.TRANS64.TRYWAIT P0, [R0+URZ], R2 ;  /* 0x00000002000075a7 */ /* 0x0022a400080011ff */
[----:B--2---:R-:W-:Y:S05]  /*3d40*/  @!P0 NANOSLEEP.SYNCS 0x989680 ;  /* 0x009896800000895d */ /* 0x004fea0003900000 */
[----:B------:R-:W2:Y:S02]  /*3d50*/  @!P0 SYNCS.PHASECHK.TRANS64 P0, [R0+URZ], R2 ;  /* 0x00000002000085a7 */ /* 0x000ea400080010ff */
[----:B--2---:R-:W-:Y:S05]  /*3d60*/  @P0 EXIT ;  /* 0x000000000000094d */ /* 0x004fea0003800000 */
[----:B------:R-:W-:Y:S05]  /*3d70*/  BRA `(.L_x_77) ;  /* 0xfffffffc00ec7947 */ /* 0x000fea000383ffff */
.L_x_23:
[----:B------:R-:W-:-:S04]  /*3d80*/  UISETP.NE.AND UP0, UPT, UR48, URZ, UPT ;  /* 0x000000ff3000728c */ /* 0x000fc8000bf05270 */
[----:B------:R-:W-:-:S09]  /*3d90*/  UISETP.NE.OR UP0, UPT, UR22, 0x1, UP0 ;  /* 0x000000011600788c */ /* 0x000fd20008705670 */
[----:B------:R-:W-:Y:S05]  /*3da0*/  BRA.U UP0, `(.L_x_78) ;  /* 0x0000000500487547 */ /* 0x000fea000b800000 */
[----:B------:R-:W-:Y:S01]  /*3db0*/  ISETP.GE.U32.AND P2, PT, R0, 0x2, PT ;  /* 0x000000020000780c */ /* 0x000fe20003f46070 */
[----:B------:R-:W-:Y:S01]  /*3dc0*/  IMAD.MOV.U32 R12, RZ, RZ, 0x1 ;  /* 0x00000001ff0c7424 */ /* 0x000fe200078e00ff */
[----:B------:R-:W-:Y:S02]  /*3dd0*/  CS2R R10, SRZ ;  /* 0x00000000000a7805 */ /* 0x000fe4000001ff00 */
[----:B------:R-:W-:Y:S01]  /*3de0*/  CS2R R8, SRZ ;  /* 0x0000000000087805 */ /* 0x000fe2000001ff00 */
[----:B------:R-:W-:Y:S01]  /*3df0*/  UMOV UR6, 0x400 ;  /* 0x0000040000067882 */ /* 0x000fe20000000000 */
[----:B------:R-:W-:Y:S01]  /*3e00*/  UMOV UR5, URZ ;  /* 0x000000ff00057c82 */ /* 0x000fe20008000000 */
[----:B------:R-:W-:-:S12]  /*3e10*/  ULEA UR6, UR48, UR6, 0x18 ;  /* 0x0000000630067291 */ /* 0x000fd8000f8ec0ff */
.L_x_82:
[----:B------:R-:W-:Y:S02]  /*3e20*/  LEA R2, R8, UR6, 0x3 ;  /* 0x0000000608027c11 */ /* 0x000fe4000f8e18ff */
[----:B------:R-:W-:-:S03]  /*3e30*/  SHF.L.U32 R4, R9, 0x1f, RZ ;  /* 0x0000001f09047819 */ /* 0x000fc600000006ff */
[----:B------:R-:W-:Y:S01]  /*3e40*/  VIADD R5, R2, 0x2b0 ;  /* 0x000002b002057836 */ /* 0x000fe20000000000 */
[----:B------:R-:W1:Y:S02]  /*3e50*/  SYNCS.PHASECHK.TRANS64.TRYWAIT P0, [R2+URZ+0x2a0], R4 ;  /* 0x0002a004020075a7 */ /* 0x000e6400080011ff */
[----:B-1----:R-:W-:Y:S05]  /*3e60*/  @!P0 BRA `(.L_x_79) ;  /* 0x0000005000e08947 */ /* 0x002fea0003800000 */
.L_x_203:
[----:B------:R-:W-:Y:S01]  /*3e70*/  ULEA UR4, UR5, UR6, 0x3 ;  /* 0x0000000605047291 */ /* 0x000fe2000f8e18ff */
[----:B-1----:R-:W-:Y:S01]  /*3e80*/  PRMT R2, RZ, 0x654, R5 ;  /* 0x00000654ff027816 */ /* 0x002fe20000000005 */
[----:B------:R-:W-:Y:S01]  /*3e90*/  @!P2 IMAD.MOV.U32 R4, RZ, RZ, 0x10 ;  /* 0x00000010ff04a424 */ /* 0x000fe200078e00ff */
[----:B------:R-:W-:Y:S01]  /*3ea0*/  SHF.L.U32 R5, R12, 0x1f, RZ ;  /* 0x0000001f0c057819 */ /* 0x000fe200000006ff */
[----:B------:R-:W-:Y:S01]  /*3eb0*/  UIADD3 UR7, UPT, UPT, UR4, 0x240, URZ ;  /* 0x0000024004077890 */ /* 0x000fe2000fffe0ff */
[----:B------:R1:W-:Y:S05]  /*3ec0*/  SYNCS.ARRIVE.TRANS64.RED.A1T0 RZ, [R2+URZ], RZ ;  /* 0x000000ff02ff79a7 */ /* 0x0003ea00081004ff */
[----:B------:R-:W-:Y:S01]  /*3ed0*/  IMAD.U32 R6, RZ, RZ, UR7 ;  /* 0x00000007ff067e24 */ /* 0x000fe2000f8e00ff */
[----:B------:R-:W2:Y:S04]  /*3ee0*/  SYNCS.PHASECHK.TRANS64.TRYWAIT P0, [UR4+0x250], R5 ;  /* 0x00025005ff0075a7 */ /* 0x000ea80008001104 */
[----:B------:R-:W-:Y:S01]  /*3ef0*/  PRMT R6, R0, 0x654, R6 ;  /* 0x0000065400067816 */ /* 0x000fe20000000006 */
[----:B-12---:R-:W-:Y:S06]  /*3f00*/  @!P0 BRA `(.L_x_80) ;  /* 0x0000005000cc8947 */ /* 0x006fec0003800000 */
.L_x_205:
[----:B------:R-:W-:Y:S01]  /*3f10*/  ULEA UR8, UR5, UR6, 0x4 ;  /* 0x0000000605087291 */ /* 0x000fe2000f8e20ff */
[----:B------:R-:W-:Y:S01]  /*3f20*/  SEL R3, R6, R3, !P2 ;  /* 0x0000000306037207 */ /* 0x000fe20005000000 */
[----:B------:R-:W-:Y:S01]  /*3f30*/  UIADD3 UR9, UPT, UPT, UR4, 0x240, URZ ;  /* 0x0000024004097890 */ /* 0x000fe2000fffe0ff */
[----:B-1----:R-:W-:Y:S01]  /*3f40*/  LEA R2, R11, UR6, 0x3 ;  /* 0x000000060b027c11 */ /* 0x002fe2000f8e18ff */
[----:B------:R-:W-:Y:S01]  /*3f50*/  UIADD3 UR8, UPT, UPT, UR8, 0x2d0, URZ ;  /* 0x000002d008087890 */ /* 0x000fe2000fffe0ff */
[----:B------:R1:W-:Y:S01]  /*3f60*/  @!P2 SYNCS.ARRIVE.TRANS64.RED RZ, [R3+URZ], R4 ;  /* 0x0000000403ffa9a7 */ /* 0x0003e200080004ff */
[----:B------:R-:W-:Y:S01]  /*3f70*/  UIADD3 UR4, UPT, UPT, UR5, 0x1, URZ ;  /* 0x0000000105047890 */ /* 0x000fe2000fffe0ff */
[----:B------:R-:W-:-:S03]  /*3f80*/  VIADD R8, R8, 0x1 ;  /* 0x0000000108087836 */ /* 0x000fc60000000000 */
[----:B------:R-:W-:Y:S02]  /*3f90*/  UISETP.NE.AND UP0, UPT, UR4, 0x2, UPT ;  /* 0x000000020400788c */ /* 0x000fe4000bf05270 */
[----:B------:R-:W-:Y:S01]  /*3fa0*/  ISETP.NE.AND P0, PT, R8, 0x2, PT ;  /* 0x000000020800780c */ /* 0x000fe20003f05270 */
[----:B------:R-:W-:Y:S06]  /*3fb0*/  UGETNEXTWORKID.BROADCAST [UR8], [UR9] ;  /* 0x00000000080073ca */ /* 0x000fec0008000100 */
[----:B------:R-:W-:Y:S02]  /*3fc0*/  USEL UR7, URZ, 0x1, UP0 ;  /* 0x00000001ff077887 */ /* 0x000fe40008000000 */
[----:B------:R-:W-:-:S04]  /*3fd0*/  USEL UR5, UR4, URZ, UP0 ;  /* 0x000000ff04057287 */ /* 0x000fc80008000000 */
[----:B------:R-:W-:Y:S02]  /*3fe0*/  LOP3.LUT R12, R12, UR7, RZ, 0x3c, !PT ;  /* 0x000000070c0c7c12 */ /* 0x000fe4000f8e3cff */
[----:B-1----:R-:W-:-:S04]  /*3ff0*/  SHF.L.U32 R4, R10, 0x1f, RZ ;  /* 0x0000001f0a047819 */ /* 0x002fc800000006ff */
[----:B------:R-:W1:Y:S02]  /*4000*/  SYNCS.PHASECHK.TRANS64.TRYWAIT P1, [R2+URZ+0x240], R4 ;  /* 0x00024004020075a7 */ /* 0x000e6400080211ff */
[----:B-1----:R-:W-:Y:S05]  /*4010*/  @!P1 BRA `(.L_x_81) ;  /* 0x0000005000a09947 */ /* 0x002fea0003800000 */
.L_x_206:
[C---:B-1----:R-:W-:Y:S01]  /*4020*/  LEA R4, R11.reuse, UR6, 0x4 ;  /* 0x000000060b047c11 */ /* 0x042fe2000f8e20ff */
[----:B------:R-:W-:Y:S01]  /*4030*/  VIADD R2, R2, 0x250 ;  /* 0x0000025002027836 */ /* 0x000fe20000000000 */
[----:B------:R-:W-:Y:S01]  /*4040*/  SEL R8, R8, RZ, P0 ;  /* 0x000000ff08087207 */ /* 0x000fe20000000000 */
[----:B------:R-:W-:-:S03]  /*4050*/  VIADD R11, R11, 0x1 ;  /* 0x000000010b0b7836 */ /* 0x000fc60000000000 */
[----:B------:R-:W1:Y:S01]  /*4060*/  LDS.128 R4, [R4+0x2d0] ;  /* 0x0002d00004047984 */ /* 0x000e620000000c00 */
[----:B------:R-:W-:Y:S02]  /*4070*/  PRMT R2, RZ, 0x654, R2 ;  /* 0x00000654ff027816 */ /* 0x000fe40000000002 */
[C---:B------:R-:W-:Y:S01]  /*4080*/  ISETP.NE.AND P1, PT, R11.reuse, 0x2, PT ;  /* 0x000000020b00780c */ /* 0x040fe20003f25270 */
[----:B------:R-:W-:Y:S01]  /*4090*/  @!PT LDS RZ, [RZ] ;  /* 0x00000000fffff984 */ /* 0x000fe20000000800 */
[----:B------:R-:W-:Y:S01]  /*40a0*/  @!PT LDS RZ, [RZ] ;  /* 0x00000000fffff984 */ /* 0x000fe20000000800 */
[----:B------:R-:W-:Y:S01]  /*40b0*/  @!PT LDS RZ, [RZ] ;  /* 0x00000000fffff984 */ /* 0x000fe20000000800 */
[----:B------:R-:W-:Y:S01]  /*40c0*/  @!PT LDS RZ, [RZ] ;  /* 0x00000000fffff984 */ /* 0x000fe20000000800 */
[----:B------:R2:W-:Y:S06]  /*40d0*/  MEMBAR.ALL.CTA ;  /* 0x0000000000007992 */ /* 0x0005ec0000008000 */
[----:B--2---:R-:W2:Y:S01]  /*40e0*/  FENCE.VIEW.ASYNC.S ;  /* 0x00000000000073c6 */ /* 0x004ea20000000000 */
[----:B------:R-:W-:Y:S01]  /*40f0*/  SEL R11, R11, RZ, P1 ;  /* 0x000000ff0b0b7207 */ /* 0x000fe20000800000 */
[----:B--2---:R2:W-:Y:S01]  /*4100*/  SYNCS.ARRIVE.TRANS64.RED.A1T0 RZ, [R2+URZ], RZ ;  /* 0x000000ff02ff79a7 */ /* 0x0045e200081004ff */
[----:B-1----:R-:W-:-:S02]  /*4110*/  LOP3.LUT P3, RZ, R6, 0x1, RZ, 0xc0, !PT ;  /* 0x0000000106ff7812 */ /* 0x002fc4000786c0ff */
[----:B------:R-:W-:-:S04]  /*4120*/  SEL R4, RZ, 0x1, P1 ;  /* 0x00000001ff047807 */ /* 0x000fc80000800000 */
[----:B------:R-:W-:Y:S02]  /*4130*/  LOP3.LUT R10, R10, R4, RZ, 0x3c, !PT ;  /* 0x000000040a0a7212 */ /* 0x000fe400078e3cff */
[----:B--2---:R-:W-:-:S04]  /*4140*/  SEL R2, RZ, 0x1, P0 ;  /* 0x00000001ff027807 */ /* 0x004fc80000000000 */
[----:B------:R-:W-:Y:S01]  /*4150*/  LOP3.LUT R9, R9, R2, RZ, 0x3c, !PT ;  /* 0x0000000209097212 */ /* 0x000fe200078e3cff */
[----:B------:R-:W-:Y:S06]  /*4160*/  @P3 BRA `(.L_x_82) ;  /* 0xfffffffc002c3947 */ /* 0x000fec000383ffff */
[----:B------:R-:W-:Y:S01]  /*4170*/  ULEA UR4, UR5, UR6, 0x3 ;  /* 0x0000000605047291 */ /* 0x000fe2000f8e18ff */
[----:B------:R-:W-:-:S08]  /*4180*/  SHF.L.U32 R2, R12, 0x1f, RZ ;  /* 0x0000001f0c027819 */ /* 0x000fd000000006ff */
[----:B------:R-:W1:Y:S02]  /*4190*/  SYNCS.PHASECHK.TRANS64 P0, [UR4+0x250], R2 ;  /* 0x00025002ff0075a7 */ /* 0x000e640008001004 */
[----:B-1----:R-:W-:Y:S05]  /*41a0*/  @P0 BRA `(.L_x_83) ;  /* 0x0000000000080947 */ /* 0x002fea0003800000 */
[----:B------:R-:W1:Y:S02]  /*41b0*/  SYNCS.PHASECHK.TRANS64.TRYWAIT P0, [UR4+0x250], R2 ;  /* 0x00025002ff0075a7 */ /* 0x000e640008001104 */
[----:B-1----:R-:W-:Y:S05]  /*41c0*/  @!P0 BRA `(.L_x_84) ;  /* 0x0000005000488947 */ /* 0x002fea0003800000 */
.L_x_83:
[----:B------:R-:W-:-:S04]  /*41d0*/  UIADD3 UR7, UPT, UPT, UR5, 0x1, URZ ;  /* 0x0000000105077890 */ /* 0x000fc8000fffe0ff */
[----:B------:R-:W-:-:S04]  /*41e0*/  UISETP.NE.AND UP0, UPT, UR7, 0x2, UPT ;  /* 0x000000020700788c */ /* 0x000fc8000bf05270 */
[----:B------:R-:W-:Y:S02]  /*41f0*/  USEL UR8, URZ, 0x1, UP0 ;  /* 0x00000001ff087887 */ /* 0x000fe40008000000 */
[----:B------:R-:W-:-:S04]  /*4200*/  USEL UR7, UR7, URZ, UP0 ;  /* 0x000000ff07077287 */ /* 0x000fc80008000000 */
[----:B------:R-:W-:Y:S01]  /*4210*/  ULEA UR7, UR7, UR6, 0x3 ;  /* 0x0000000607077291 */ /* 0x000fe2000f8e18ff */
[----:B-1----:R-:W-:-:S04]  /*4220*/  LOP3.LUT R2, R12, UR8, RZ, 0x3c, !PT ;  /* 0x000000080c027c12 */ /* 0x002fc8000f8e3cff */
[----:B------:R-:W-:-:S04]  /*4230*/  SHF.L.U32 R0, R2, 0x1f, RZ ;  /* 0x0000001f02007819 */ /* 0x000fc800000006ff */
[----:B------:R-:W1:Y:S02]  /*4240*/  SYNCS.PHASECHK.TRANS64 P0, [UR7+0x250], R0 ;  /* 0x00025000ff0075a7 */ /* 0x000e640008001007 */
[----:B-1----:R-:W-:Y:S05]  /*4250*/  @P0 EXIT ;  /* 0x000000000000094d */ /* 0x002fea0003800000 */
[----:B------:R-:W-:Y:S02]  /*4260*/  SHF.L.U32 R2, R2, 0x1f, RZ ;  /* 0x0000001f02027819 */ /* 0x000fe400000006ff */
[----:B------:R-:W-:-:S07]  /*4270*/  MOV R0, UR7 ;  /* 0x0000000700007c02 */ /* 0x000fce0008000f00 */
.L_x_85:
[----:B-1----:R1:W2:Y:S02]  /*4280*/  SYNCS.PHASECHK.TRANS64.TRYWAIT P0, [R0+URZ+0x250], R2 ;  /* 0x00025002000075a7 */ /* 0x0022a400080011ff */
[----:B--2---:R-:W-:Y:S05]  /*4290*/  @!P0 NANOSLEEP.SYNCS 0x989680 ;  /* 0x009896800000895d */ /* 0x004fea0003900000 */
[----:B------:R-:W2:Y:S02]  /*42a0*/  @!P0 SYNCS.PHASECHK.TRANS64 P0, [R0+URZ+0x250], R2 ;  /* 0x00025002000085a7 */ /* 0x000ea400080010ff */
[----:B--2---:R-:W-:Y:S05]  /*42b0*/  @P0 EXIT ;  /* 0x000000000000094d */ /* 0x004fea0003800000 */
[----:B------:R-:W-:Y:S05]  /*42c0*/  BRA `(.L_x_85) ;  /* 0xfffffffc00ec7947 */ /* 0x000fea000383ffff */
.L_x_78:
[----:B------:R-:W-:Y:S05]  /*42d0*/  BRA.U UP4, `(.L_x_86) ;  /* 0x0000000d04687547 */ /* 0x000fea000b800000 */
[----:B------:R-:W-:Y:S01]  /*42e0*/  UMOV UR4, 0x40 ;  /* 0x0000004000047882 */ /* 0x000fe20000000000 */
[----:B------:R-:W-:Y:S01]  /*42f0*/  NOP ;  /* 0x0000000000007918 */ /* 0x000fe20000000000 */
[----:B------:R-:W-:Y:S01]  /*4300*/  ULEA UR5, UR48, UR4, 0x18 ;  /* 0x0000000430057291 */ /* 0x000fe2000f8ec0ff */
[----:B------:R-:W-:Y:S02]  /*4310*/  UMOV UR6, 0x400 ;  /* 0x0000040000067882 */ /* 0x000fe40000000000 */
[----:B------:R-:W-:-:S06]  /*4320*/  ULEA UR6, UR48, UR6, 0x18 ;  /* 0x0000000630067291 */ /* 0x000fcc000f8ec0ff */
[----:B------:R-:W1:Y:S02]  /*4330*/  LDS.U8 R0, [UR5+0x1c] ;  /* 0x00001c05ff007984 */ /* 0x000e640008000000 */
[----:B-1----:R-:W-:-:S13]  /*4340*/  ISETP.NE.AND P0, PT, R0, RZ, PT ;  /* 0x000000ff0000720c */ /* 0x002fda0003f05270 */
[----:B------:R-:W-:Y:S05]  /*4350*/  @P0 BRA `(.L_x_87) ;  /* 0x0000000000580947 */ /* 0x000fea0003800000 */
[----:B------:R-:W-:-:S13]  /*4360*/  ELECT P0, URZ, PT ;  /* 0x0000000000ff782f */ /* 0x000fda0003800000 */
[----:B------:R-:W-:Y:S05]  /*4370*/  @!P0 BRA `(.L_x_88) ;  /* 0x0000000000608947 */ /* 0x000fea0003800000 */
[----:B------:R-:W-:Y:S01]  /*4380*/  UMOV UR4, 0x10 ;  /* 0x0000001000047882 */ /* 0x000fe20000000000 */
[----:B------:R-:W-:Y:S01]  /*4390*/  HFMA2 R0, -RZ, RZ, 0, 5.9604644775390625e-08 ;  /* 0x00000001ff007431 */ /* 0x000fe200000001ff */
[----:B------:R-:W-:-:S03]  /*43a0*/  MOV R3, 0xffff ;  /* 0x0000ffff00037802 */ /* 0x000fc60000000f00 */
[----:B------:R-:W-:Y:S04]  /*43b0*/  DEPBAR.LE SB1, 0x36 ;  /* 0x00009d800000791a */ /* 0x000fe80000000000 */
[----:B------:R-:W1:Y:S02]  /*43c0*/  UTCATOMSWS.FIND_AND_SET.ALIGN UP0, UR4, UR4 ;  /* 0x00000004000475e3 */ /* 0x000e640008000800 */
[----:B-1----:R-:W-:Y:S01]  /*43d0*/  MOV R4, UR4 ;  /* 0x0000000400047c02 */ /* 0x002fe20008000f00 */
[----:B------:R-:W-:Y:S06]  /*43e0*/  BRA.U UP0, `(.L_x_89) ;  /* 0x0000000100187547 */ /* 0x000fec000b800000 */
.L_x_90:
[----:B------:R-:W-:Y:S05]  /*43f0*/  NANOSLEEP 0x64 ;  /* 0x000000640000795d */ /* 0x000fea0003800000 */
[----:B------:R-:W-:-:S05]  /*4400*/  UMOV UR4, 0x10 ;  /* 0x0000001000047882 */ /* 0x000fca0000000000 */
[----:B------:R-:W-:Y:S04]  /*4410*/  DEPBAR.LE SB1, 0x36 ;  /* 0x00009d800000791a */ /* 0x000fe80000000000 */
[----:B------:R-:W1:Y:S02]  /*4420*/  UTCATOMSWS.FIND_AND_SET.ALIGN UP0, UR4, UR4 ;  /* 0x00000004000475e3 */ /* 0x000e640008000800 */
[----:B-1----:R-:W-:Y:S01]  /*4430*/  MOV R4, UR4 ;  /* 0x0000000400047c02 */ /* 0x002fe20008000f00 */
[----:B------:R-:W-:Y:S05]  /*4440*/  BRA.U !UP0, `(.L_x_90) ;  /* 0xfffffffd08e87547 */ /* 0x000fea000b83ffff */
.L_x_89:
[-C--:B------:R-:W-:Y:S02]  /*4450*/  SHF.L.U32 R3, R3, R4.reuse, RZ ;  /* 0x0000000403037219 */ /* 0x080fe400000006ff */
[----:B------:R-:W-:Y:S01]  /*4460*/  SHF.L.U32 R0, R0, R4, RZ ;  /* 0x0000000400007219 */ /* 0x000fe200000006ff */
[----:B------:R-:W-:Y:S02]  /*4470*/  IMAD.SHL.U32 R4, R4, 0x20, RZ ;  /* 0x0000002004047824 */ /* 0x000fe400078e00ff */
[----:B------:R1:W-:Y:S04]  /*4480*/  ATOMS.OR RZ, [UR5+0x14], R3 ;  /* 0x00001403ffff798c */ /* 0x0003e8000b000005 */
[----:B------:R1:W-:Y:S04]  /*4490*/  ATOMS.OR RZ, [UR5+0x18], R0 ;  /* 0x00001800ffff798c */ /* 0x0003e8000b000005 */
[----:B------:R1:W-:Y:S01]  /*44a0*/  STS [UR6+0x2f0], R4 ;  /* 0x0002f004ff007988 */ /* 0x0003e20008000806 */
[----:B------:R-:W-:Y:S05]  /*44b0*/  BRA `(.L_x_88) ;  /* 0x0000000000107947 */ /* 0x000fea0003800000 */
.L_x_87:
[----:B------:R-:W-:Y:S02]  /*44c0*/  MOV R0, 0xffffffff ;  /* 0xffffffff00007802 */ /* 0x000fe40000000f00 */
[----:B------:R-:W-:-:S03]  /*44d0*/  MOV R4, 0x4500 ;  /* 0x0000450000047802 */ /* 0x000fc60000000f00 */
[----:B------:R1:W-:Y:S04]  /*44e0*/  STS [UR6+0x2f0], R0 ;  /* 0x0002f000ff007988 */ /* 0x0003e80008000806 */
[----:B-1---5:R-:W-:Y:S05]  /*44f0*/  CALL.REL.NOINC `($__internal_1_$__cuda_sm10x_tcgen05_guardrail_trap_phase_invalid_during_alloc) ;  /* 0x0000005000c87944 */ /* 0x022fea0003c00000 */
.L_x_88:
[----:B------:R-:W-:Y:S05]  /*4500*/  WARPSYNC.ALL ;  /* 0x0000000000007948 */ /* 0x000fea0003800000 */
[----:B------:R-:W2:Y:S01]  /*4510*/  S2UR UR4, SR_CgaCtaId ;  /* 0x00000000000479c3 */ /* 0x000ea20000008800 */
[----:B------:R-:W-:Y:S01]  /*4520*/  UMOV UR13, 0x400 ;  /* 0x00000400000d7882 */ /* 0x000fe20000000000 */
[----:B------:R-:W-:-:S06]  /*4530*/  NOP ;  /* 0x0000000000007918 */ /* 0x000fcc0000000000 */
[----:B------:R-:W-:Y:S06]  /*4540*/  BAR.ARV 0x6, 0xa0 ;  /* 0x0182800000007b1d */ /* 0x000fec0000002000 */
[----:B------:R-:W3:Y:S01]  /*4550*/  LDCU UR5, c[0x0][0x38c] ;  /* 0x00007180ff0577ac */ /* 0x000ee20008000800 */
[----:B------:R-:W-:Y:S01]  /*4560*/  LOP3.LUT R2, R2, 0xffff, RZ, 0xc0, !PT ;  /* 0x0000ffff02027812 */ /* 0x000fe200078ec0ff */
[----:B------:R-:W-:Y:S01]  /*4570*/  IMAD.MOV.U32 R11, RZ, RZ, 0x1 ;  /* 0x00000001ff0b7424 */ /* 0x000fe200078e00ff */
[----:B------:R-:W-:Y:S01]  /*4580*/  CS2R R8, SRZ ;  /* 0x0000000000087805 */ /* 0x000fe2000001ff00 */
[----:B------:R-:W4:Y:S01]  /*4590*/  LDCU UR8, c[0x0][0x38c] ;  /* 0x00007180ff0877ac */ /* 0x000f220008000800 */
[----:B------:R-:W-:Y:S01]  /*45a0*/  R2UR UR15, R2 ;  /* 0x00000000020f72ca */ /* 0x000fe200000e0000 */
[----:B------:R-:W-:Y:S01]  /*45b0*/  IMAD.MOV.U32 R10, RZ, RZ, RZ ;  /* 0x000000ffff0a7224 */ /* 0x000fe200078e00ff */
[----:B------:R-:W-:Y:S01]  /*45c0*/  UMOV UR19, URZ ;  /* 0x000000ff00137c82 */ /* 0x000fe20008000000 */
[----:B------:R-:W-:Y:S01]  /*45d0*/  UMOV UR10, URZ ;  /* 0x000000ff000a7c82 */ /* 0x000fe20008000000 */
[----:B--2---:R-:W-:Y:S01]  /*45e0*/  ULEA UR13, UR4, UR13, 0x18 ;  /* 0x0000000d040d7291 */ /* 0x004fe2000f8ec0ff */
[----:B------:R-:W-:Y:S01]  /*45f0*/  UMOV UR20, 0x0 ;  /* 0x0000000000147882 */ /* 0x000fe20000000000 */
[----:B------:R-:W-:-:S02]  /*4600*/  UMOV UR21, 0x81004a0 ;  /* 0x081004a000157882 */ /* 0x000fc40000000000 */
[----:B------:R-:W-:Y:S02]  /*4610*/  UIADD3 UR6, UPT, UPT, UR13, 0x4600, URZ ;  /* 0x000046000d067890 */ /* 0x000fe4000fffe0ff */
[----:B------:R-:W-:Y:S02]  /*4620*/  UIADD3 UR7, UPT, UPT, UR13, 0x26600, URZ ;  /* 0x000266000d077890 */ /* 0x000fe4000fffe0ff */
[----:B---3--:R-:W-:Y:S01]  /*4630*/  UIADD3 UR5, UPT, UPT, UR5, 0x1f, URZ ;  /* 0x0000001f05057890 */ /* 0x008fe2000fffe0ff */
[----:B-1----:R-:W1:Y:S01]  /*4640*/  LDS R0, [UR13+0x2f0] ;  /* 0x0002f00dff007984 */ /* 0x002e620008000800 */
[----:B------:R-:W-:Y:S02]  /*4650*/  USHF.R.U32.HI UR6, URZ, 0x4, UR6 ;  /* 0x00000004ff067899 */ /* 0x000fe40008011606 */
[----:B------:R-:W-:Y:S02]  /*4660*/  USHF.R.S32.HI UR4, URZ, 0x1f, UR5 ;  /* 0x0000001fff047899 */ /* 0x000fe40008011405 */
[----:B------:R-:W-:-:S02]  /*4670*/  ULOP3.LUT UR6, UR6, 0x3fff, URZ, 0xc0, !UPT ;  /* 0x00003fff06067892 */ /* 0x000fc4000f8ec0ff */
[----:B------:R-:W-:Y:S02]  /*4680*/  ULEA.HI UR4, UR4, UR5, URZ, 0x5 ;  /* 0x0000000504047291 */ /* 0x000fe4000f8f28ff */
[----:B------:R-:W-:Y:S02]  /*4690*/  USHF.R.U32.HI UR5, URZ, 0x4, UR7 ;  /* 0x00000004ff057899 */ /* 0x000fe40008011607 */
[----:B------:R-:W-:Y:S02]  /*46a0*/  USHF.R.S32.HI UR22, URZ, 0x5, UR4 ;  /* 0x00000005ff167899 */ /* 0x000fe40008011404 */
[----:B------:R-:W-:Y:S02]  /*46b0*/  ULOP3.LUT UR5, UR5, 0x3fff, URZ, 0xc0, !UPT ;  /* 0x00003fff05057892 */ /* 0x000fe4000f8ec0ff */
[----:B------:R-:W-:Y:S02]  /*46c0*/  UISETP.LT.AND UP0, UPT, UR22, 0x1, UPT ;  /* 0x000000011600788c */ /* 0x000fe4000bf01270 */
[----:B------:R-:W-:-:S02]  /*46d0*/  ULOP3.LUT UR16, UR6, 0x10000, URZ, 0xfc, !UPT ;  /* 0x0001000006107892 */ /* 0x000fc4000f8efcff */
[----:B------:R-:W-:Y:S02]  /*46e0*/  USEL UR23, UR22, 0x1, !UP0 ;  /* 0x0000000116177887 */ /* 0x000fe4000c000000 */
[----:B------:R-:W-:Y:S02]  /*46f0*/  ULOP3.LUT UR17, UR5, 0x10000, URZ, 0xfc, !UPT ;  /* 0x0001000005117892 */ /* 0x000fe4000f8efcff */
[----:B------:R-:W-:Y:S02]  /*4700*/  UIADD3 UR23, UPT, UPT, -UR23, URZ, URZ ;  /* 0x000000ff17177290 */ /* 0x000fe4000fffe1ff */
[----:B----4-:R-:W-:Y:S01]  /*4710*/  UISETP.GE.AND UP4, UPT, UR8, 0x1, UPT ;  /* 0x000000010800788c */ /* 0x010fe2000bf86270 */
[----:B-1----:R-:W-:-:S15]  /*4720*/  R2UR UR24, R0 ;  /* 0x00000000001872ca */ /* 0x002fde00000e0000 */
.L_x_97:
[----:B------:R-:W-:Y:S02]  /*4730*/  LEA R0, R10, UR13, 0x3 ;  /* 0x0000000d0a007c11 */ /* 0x000fe4000f8e18ff */
[----:B------:R-:W-:Y:S02]  /*4740*/  SHF.L.U32 R2, R9, 0x1f, RZ ;  /* 0x0000001f09027819 */ /* 0x000fe400000006ff */
[----:B------:R-:W-:Y:S01]  /*4750*/  PLOP3.LUT P0, PT, PT, PT, UP4, 0x80, 0x8 ;  /* 0x000000000008781c */ /* 0x000fe20003f0f048 */
[----:B------:R-:W-:Y:S01]  /*4760*/  VIADD R3, R0, 0x250 ;  /* 0x0000025000037836 */ /* 0x000fe20000000000 */
[----:B-1----:R-:W1:Y:S02]  /*4770*/  SYNCS.PHASECHK.TRANS64.TRYWAIT P1, [R0+URZ+0x240], R2 ;  /* 0x00024002000075a7 */ /* 0x002e6400080211ff */
[----:B-1-3--:R-:W-:Y:S09]  /*4780*/  @!P1 BRA `(.L_x_91) ;  /* 0x0000004800f09947 */ /* 0x00aff20003800000 */
.L_x_208:
[----:B------:R-:W-:Y:S01]  /*4790*/  LEA R4, R10, UR13, 0x4 ;  /* 0x0000000d0a047c11 */ /* 0x000fe2000f8e20ff */
[----:B------:R-:W-:Y:S01]  /*47a0*/  @UP4 ULEA UR4, UR10, UR13, 0x3 ;  /* 0x0000000d0a044291 */ /* 0x000fe2000f8e18ff */
[----:B------:R-:W-:Y:S01]  /*47b0*/  PLOP3.LUT P2, PT, PT, PT, PT, 0x80, 0x8 ;  /* 0x000000000008781c */ /* 0x000fe20003f4f070 */
[----:B------:R-:W-:Y:S01]  /*47c0*/  ULEA UR18, UR19, UR13, 0x3 ;  /* 0x0000000d13127291 */ /* 0x000fe2000f8e18ff */
[----:B------:R-:W-:Y:S02]  /*47d0*/  PRMT R3, RZ, 0x654, R3 ;  /* 0x00000654ff037816 */ /* 0x000fe40000000003 */
[----:B------:R-:W2:Y:S01]  /*47e0*/  LDS.128 R4, [R4+0x2d0] ;  /* 0x0002d00004047984 */ /* 0x000ea20000000c00 */
[----:B-1----:R-:W-:Y:S02]  /*47f0*/  @P0 SHF.L.U32 R2, R8, 0x1f, RZ ;  /* 0x0000001f08020819 */ /* 0x002fe400000006ff */
[----:B------:R-:W-:Y:S01]  /*4800*/  SHF.L.U32 R0, R11, 0x1f, RZ ;  /* 0x0000001f0b007819 */ /* 0x000fe200000006ff */
[----:B------:R-:W-:Y:S01]  /*4810*/  @!PT LDS RZ, [RZ] ;  /* 0x00000000fffff984 */ /* 0x000fe20000000800 */
[----:B------:R-:W-:Y:S01]  /*4820*/  @!PT LDS RZ, [RZ] ;  /* 0x00000000fffff984 */ /* 0x000fe20000000800 */
[----:B------:R-:W-:Y:S01]  /*4830*/  @!PT LDS RZ, [RZ] ;  /* 0x00000000fffff984 */ /* 0x000fe20000000800 */
[----:B------:R-:W-:Y:S01]  /*4840*/  @!PT LDS RZ, [RZ] ;  /* 0x00000000fffff984 */ /* 0x000fe20000000800 */
[----:B------:R1:W-:Y:S06]  /*4850*/  MEMBAR.ALL.CTA ;  /* 0x0000000000007992 */ /* 0x0003ec0000008000 */
[----:B-1----:R-:W1:Y:S02]  /*4860*/  FENCE.VIEW.ASYNC.S ;  /* 0x00000000000073c6 */ /* 0x002e640000000000 */
[----:B-1----:R1:W-:Y:S01]  /*4870*/  SYNCS.ARRIVE.TRANS64.RED.A1T0 RZ, [R3+URZ], RZ ;  /* 0x000000ff03ff79a7 */ /* 0x0023e200081004ff */
[----:B------:R1:W3:Y:S01]  /*4880*/  @P0 SYNCS.PHASECHK.TRANS64.TRYWAIT P2, [UR4], R2 ;  /* 0x00000002ff0005a7 */ /* 0x0002e20008041104 */
[----:B--2---:R-:W-:Y:S01]  /*4890*/  LOP3.LUT P1, RZ, R6, 0x1, RZ, 0xc0, !PT ;  /* 0x0000000106ff7812 */ /* 0x004fe2000782c0ff */
[----:B------:R-:W2:Y:S02]  /*48a0*/  SYNCS.PHASECHK.TRANS64.TRYWAIT P0, [UR18+0x280], R0 ;  /* 0x00028000ff0075a7 */ /* 0x000ea40008001112 */
[----:B-123--:R-:W-:Y:S10]  /*48b0*/  @!P0 BRA `(.L_x_92) ;  /* 0x0000004800b88947 */ /* 0x00eff40003800000 */
.L_x_210:
[----:B------:R-:W-:Y:S01]  /*48c0*/  IADD3 R10, PT, PT, R10, 0x1, RZ ;  /* 0x000000010a0a7810 */ /* 0x000fe20007ffe0ff */
[----:B------:R-:W-:Y:S06]  /*48d0*/  BRA.U !UP4, `(.L_x_93) ;  /* 0x000000010c887547 */ /* 0x000fec000b800000 */
[----:B------:R-:W-:Y:S02]  /*48e0*/  ULEA UR14, UR19, UR24, 0x6 ;  /* 0x00000018130e7291 */ /* 0x000fe4000f8e30ff */
[----:B------:R-:W-:Y:S01]  /*48f0*/  UPLOP3.LUT UP2, UPT, UPT, UPT, UPT, 0x40, 0x4 ;  /* 0x000000000004789c */ /* 0x000fe20003f4e870 */
[----:B------:R-:W-:Y:S01]  /*4900*/  UMOV UR12, UR23 ;  /* 0x00000017000c7c82 */ /* 0x000fe20008000000 */
[----:B------:R-:W-:Y:S01]  /*4910*/  UMOV UR11, UR22 ;  /* 0x00000016000b7c82 */ /* 0x000fe20008000000 */
[----:B------:R-:W-:-:S08]  /*4920*/  UMOV UR5, UR10 ;  /* 0x0000000a00057c82 */ /* 0x000fd00008000000 */
.L_x_96:
[----:B------:R-:W-:Y:S02]  /*4930*/  UIADD3 UR12, UPT, UPT, UR12, 0x1, URZ ;  /* 0x000000010c0c7890 */ /* 0x000fe4000fffe0ff */
[----:B--2---:R-:W-:Y:S02]  /*4940*/  ULEA UR6, UR5, UR13, 0x3 ;  /* 0x0000000d05067291 */ /* 0x004fe4000f8e18ff */
[----:B------:R-:W-:Y:S01]  /*4950*/  UISETP.NE.AND UP3, UPT, UR12, URZ, UPT ;  /* 0x000000ff0c00728c */ /* 0x000fe2000bf65270 */
[----:B---3--:R-:W-:Y:S10]  /*4960*/  @P2 BRA `(.L_x_94) ;  /* 0x00000000000c2947 */ /* 0x008ff40003800000 */
[----:B-1----:R-:W-:Y:S04]  /*4970*/  SHF.L.U32 R2, R8, 0x1f, RZ ;  /* 0x0000001f08027819 */ /* 0x002fe800000006ff */
[----:B------:R-:W1:Y:S02]  /*4980*/  SYNCS.PHASECHK.TRANS64.TRYWAIT P0, [UR6], R2 ;  /* 0x00000002ff0075a7 */ /* 0x000e640008001106 */
[----:B-1----:R-:W-:Y:S05]  /*4990*/  @!P0 BRA `(.L_x_95) ;  /* 0x0000004800988947 */ /* 0x002fea0003800000 */
.L_x_94:
[----:B------:R-:W-:Y:S01]  /*49a0*/  UISETP.NE.AND UP0, UPT, UR11, 0x1, UPT ;  /* 0x000000010b00788c */ /* 0x000fe2000bf05270 */
[----:B------:R-:W-:Y:S01]  /*49b0*/  PLOP3.LUT P2, PT, PT, PT, PT, 0x80, 0x8 ;  /* 0x000000000008781c */ /* 0x000fe20003f4f070 */
[----:B------:R-:W-:Y:S02]  /*49c0*/  UIADD3 UR4, UPT, UPT, UR5, 0x1, URZ ;  /* 0x0000000105047890 */ /* 0x000fe4000fffe0ff */
[----:B------:R-:W-:Y:S02]  /*49d0*/  ULEA UR8, UR5, UR17, 0x7 ;  /* 0x0000001105087291 */ /* 0x000fe4000f8e38ff */
[----:B------:R-:W-:Y:S01]  /*49e0*/  UISETP.NE.AND UP1, UPT, UR4, 0x22, UPT ;  /* 0x000000220400788c */ /* 0x000fe2000bf25270 */
[----:B------:R-:W-:Y:S01]  /*49f0*/  PLOP3.LUT P0, PT, PT, PT, UP0, 0x80, 0x8 ;  /* 0x000000000008781c */ /* 0x000fe20003f0f008 */
[----:B------:R-:W-:Y:S02]  /*4a00*/  UIADD3 UR11, UPT, UPT, UR11, -0x1, URZ ;  /* 0xffffffff0b0b7890 */ /* 0x000fe4000fffe0ff */
[----:B------:R-:W-:Y:S02]  /*4a10*/  USEL UR7, URZ, 0x1, UP1 ;  /* 0x00000001ff077887 */ /* 0x000fe40008800000 */
[----:B------:R-:W-:Y:S01]  /*4a20*/  USEL UR10, UR4, URZ, UP1 ;  /* 0x000000ff040a7287 */ /* 0x000fe20008800000 */
[----:B------:R-:W-:Y:S03]  /*4a30*/  UMOV UR9, 0xc0004010 ;  /* 0xc000401000097882 */ /* 0x000fe60000000000 */
[----:B------:R-:W-:Y:S01]  /*4a40*/  @UP0 ULEA UR4, UR10, UR13, 0x3 ;  /* 0x0000000d0a040291 */ /* 0x000fe2000f8e18ff */
[----:B------:R-:W-:Y:S01]  /*4a50*/  LOP3.LUT R8, R8, UR7, RZ, 0x3c, !PT ;  /* 0x0000000708087c12 */ /* 0x000fe2000f8e3cff */
[----:B------:R-:W-:Y:S03]  /*4a60*/  UMOV UR7, 0xc0004010 ;  /* 0xc000401000077882 */ /* 0x000fe60000000000 */
[----:B-1----:R-:W-:Y:S04]  /*4a70*/  @P0 SHF.L.U32 R0, R8, 0x1f, RZ ;  /* 0x0000001f08000819 */ /* 0x002fe800000006ff */
[----:B------:R2:W3:Y:S01]  /*4a80*/  @P0 SYNCS.PHASECHK.TRANS64.TRYWAIT P2, [UR4], R0 ;  /* 0x00000000ff0005a7 */ /* 0x0004e20008041104 */
[----:B------:R-:W-:Y:S02]  /*4a90*/  UIADD3 UR4, UPT, UPT, UR6, 0x110, URZ ;  /* 0x0000011006047890 */ /* 0x000fe4000fffe0ff */
[----:B------:R-:W-:Y:S03]  /*4aa0*/  ULEA UR6, UR5, UR16, 0x8 ;  /* 0x0000001005067291 */ /* 0x000fe6000f8e40ff */
[----:B------:R-:W-:Y:S06]  /*4ab0*/  UMOV UR5, UR10 ;  /* 0x0000000a00057c82 */ /* 0x000fec0008000000 */
[----:B------:R2:W-:Y:S01]  /*4ac0*/  UTCIMMA gdesc[UR6], gdesc[UR8], tmem[UR14], tmem[UR20], idesc[UR21], UP2 ;  /* 0x00ff1408060075ea */ /* 0x0005e2000900010e */
[----:B------:R-:W-:Y:S01]  /*4ad0*/  UPLOP3.LUT UP2, UPT, UPT, UPT, UPT, 0x80, 0x8 ;  /* 0x000000000008789c */ /* 0x000fe20003f4f070 */
[----:B------:R2:W-:Y:S01]  /*4ae0*/  UTCBAR.MULTICAST [UR4], URZ, UR15 ;  /* 0x000000ff040073e9 */ /* 0x0005e2000800080f */
[----:B------:R-:W-:Y:S09]  /*4af0*/  BRA.U UP3, `(.L_x_96) ;  /* 0xfffffffd038c7547 */ /* 0x000ff2000b83ffff */
.L_x_93:
[----:B--2---:R-:W-:Y:S01]  /*4b00*/  UIADD3 UR4, UPT, UPT, UR19, 0x1, URZ ;  /* 0x0000000113047890 */ /* 0x004fe2000fffe0ff */
[C---:B------:R-:W-:Y:S01]  /*4b10*/  ISETP.NE.AND P0, PT, R10.reuse, 0x2, PT ;  /* 0x000000020a00780c */ /* 0x040fe20003f05270 */
[----:B------:R-:W-:Y:S02]  /*4b20*/  UIADD3 UR5, UPT, UPT, UR18, 0x260, URZ ;  /* 0x0000026012057890 */ /* 0x000fe4000fffe0ff */
[----:B------:R-:W-:Y:S01]  /*4b30*/  UISETP.NE.AND UP0, UPT, UR4, 0x4, UPT ;  /* 0x000000040400788c */ /* 0x000fe2000bf05270 */
[----:B-1----:R-:W-:Y:S02]  /*4b40*/  SEL R0, RZ, 0x1, P0 ;  /* 0x00000001ff007807 */ /* 0x002fe40000000000 */
[----:B------:R-:W-:Y:S01]  /*4b50*/  SEL R10, R10, RZ, P0 ;  /* 0x000000ff0a0a7207 */ /* 0x000fe20000000000 */
[----:B------:R-:W-:Y:S01]  /*4b60*/  USEL UR6, URZ, 0x1, UP0 ;  /* 0x00000001ff067887 */ /* 0x000fe20008000000 */
[----:B------:R-:W-:Y:S01]  /*4b70*/  LOP3.LUT R9, R9, R0, RZ, 0x3c, !PT ;  /* 0x0000000009097212 */ /* 0x000fe200078e3cff */
[----:B------:R-:W-:Y:S01]  /*4b80*/  USEL UR19, UR4, URZ, UP0 ;  /* 0x000000ff04137287 */ /* 0x000fe20008000000 */
[----:B------:R1:W-:Y:S03]  /*4b90*/  UTCBAR [UR5], URZ ;  /* 0x000000ff050073e9 */ /* 0x0003e600080000ff */
[----:B------:R-:W-:Y:S01]  /*4ba0*/  LOP3.LUT R11, R11, UR6, RZ, 0x3c, !PT ;  /* 0x000000060b0b7c12 */ /* 0x000fe2000f8e3cff */
[----:B------:R-:W-:Y:S07]  /*4bb0*/  @P1 BRA `(.L_x_97) ;  /* 0xfffffff800dc1947 */ /* 0x000fee000383ffff */
[----:B------:R-:W2:Y:S01]  /*4bc0*/  S2UR UR8, SR_CgaCtaId ;  /* 0x00000000000879c3 */ /* 0x000ea20000008800 */
[----:B------:R-:W-:Y:S01]  /*4bd0*/  ELECT P0, URZ, PT ;  /* 0x0000000000ff782f */ /* 0x000fe20003800000 */
[----:B------:R-:W-:Y:S01]  /*4be0*/  IMAD.MOV.U32 R0, RZ, RZ, 0x1 ;  /* 0x00000001ff007424 */ /* 0x000fe200078e00ff */
[----:B------:R-:W-:Y:S01]  /*4bf0*/  UIADD3 UR13, UPT, UPT, UR13, 0x280, URZ ;  /* 0x000002800d0d7890 */ /* 0x000fe2000fffe0ff */
[----:B------:R-:W-:Y:S01]  /*4c00*/  SHF.L.U32 R2, R11, 0x1f, RZ ;  /* 0x0000001f0b027819 */ /* 0x000fe200000006ff */
[----:B------:R-:W-:-:S03]  /*4c10*/  UMOV UR4, 0x40 ;  /* 0x0000004000047882 */ /* 0x000fc60000000000 */
[----:B------:R-:W-:Y:S01]  /*4c20*/  UVIRTCOUNT.DEALLOC.SMPOOL 0x80 ;  /* 0x000000800000784c */ /* 0x000fe20000000000 */
[----:B--2---:R-:W-:Y:S02]  /*4c30*/  ULEA UR8, UR8, UR4, 0x18 ;  /* 0x0000000408087291 */ /* 0x004fe4000f8ec0ff */
[----:B------:R-:W-:-:S07]  /*4c40*/  ULEA UR4, UR19, UR13, 0x3 ;  /* 0x0000000d13047291 */ /* 0x000fce000f8e18ff */
[----:B------:R2:W-:Y:S02]  /*4c50*/  @P0 STS.U8 [UR8+0x1c], R0 ;  /* 0x00001c00ff000988 */ /* 0x0005e40008000008 */
[----:B------:R-:W4:Y:S02]  /*4c60*/  SYNCS.PHASECHK.TRANS64.TRYWAIT P0, [UR4], R2 ;  /* 0x00000002ff0075a7 */ /* 0x000f240008001104 */
[----:B--2-4-:R-:W-:Y:S05]  /*4c70*/  @!P0 BRA `(.L_x_98) ;  /* 0x0000004400f88947 */ /* 0x014fea0003800000 */
.L_x_213:
[----:B------:R-:W-:-:S04]  /*4c80*/  UIADD3 UR4, UPT, UPT, UR19, 0x1, URZ ;  /* 0x0000000113047890 */ /* 0x000fc8000fffe0ff */
[----:B------:R-:W-:-:S04]  /*4c90*/  UISETP.NE.AND UP0, UPT, UR4, 0x4, UPT ;  /* 0x000000040400788c */ /* 0x000fc8000bf05270 */
[----:B------:R-:W-:Y:S02]  /*4ca0*/  USEL UR6, URZ, 0x1, UP0 ;  /* 0x00000001ff067887 */ /* 0x000fe40008000000 */
[----:B------:R-:W-:-:S04]  /*4cb0*/  USEL UR4, UR4, URZ, UP0 ;  /* 0x000000ff04047287 */ /* 0x000fc80008000000 */
[----:B-1----:R-:W-:Y:S01]  /*4cc0*/  ULEA UR5, UR4, UR13, 0x3 ;  /* 0x0000000d04057291 */ /* 0x002fe2000f8e18ff */
[----:B--2---:R-:W-:-:S04]  /*4cd0*/  LOP3.LUT R2, R11, UR6, RZ, 0x3c, !PT ;  /* 0x000000060b027c12 */ /* 0x004fc8000f8e3cff */
[----:B------:R-:W-:-:S04]  /*4ce0*/  SHF.L.U32 R3, R2, 0x1f, RZ ;  /* 0x0000001f02037819 */ /* 0x000fc800000006ff */
[----:B------:R-:W1:Y:S02]  /*4cf0*/  SYNCS.PHASECHK.TRANS64.TRYWAIT P0, [UR5], R3 ;  /* 0x00000003ff0075a7 */ /* 0x000e640008001105 */
[----:B-1----:R-:W-:Y:S05]  /*4d00*/  @!P0 BRA `(.L_x_99) ;  /* 0x0000004400ec8947 */ /* 0x002fea0003800000 */
.L_x_215:
        /* <DEDUP_REMOVED lines=9> */
.L_x_217:
[----:B------:R-:W-:-:S04]  /*4da0*/  UIADD3 UR4, UPT, UPT, UR4, 0x1, URZ ;  /* 0x0000000104047890 */ /* 0x000fc8000fffe0ff */
[----:B------:R-:W-:-:S04]  /*4db0*/  UISETP.NE.AND UP0, UPT, UR4, 0x4, UPT ;  /* 0x000000040400788c */ /* 0x000fc8000bf05270 */
[----:B------:R-:W-:Y:S02]  /*4dc0*/  USEL UR5, URZ, 0x1, UP0 ;  /* 0x00000001ff057887 */ /* 0x000fe40008000000 */
[----:B------:R-:W-:-:S04]  /*4dd0*/  USEL UR4, UR4, URZ, UP0 ;  /* 0x000000ff04047287 */ /* 0x000fc80008000000 */
[----:B------:R-:W-:Y:S01]  /*4de0*/  ULEA UR4, UR4, UR13, 0x3 ;  /* 0x0000000d04047291 */ /* 0x000fe2000f8e18ff */
[----:B------:R-:W-:-:S04]  /*4df0*/  LOP3.LUT R2, R2, UR5, RZ, 0x3c, !PT ;  /* 0x0000000502027c12 */ /* 0x000fc8000f8e3cff */
[----:B------:R-:W-:-:S04]  /*4e00*/  SHF.L.U32 R2, R2, 0x1f, RZ ;  /* 0x0000001f02027819 */ /* 0x000fc800000006ff */
[----:B------:R-:W2:Y:S02]  /*4e10*/  SYNCS.PHASECHK.TRANS64.TRYWAIT P0, [UR4], R2 ;  /* 0x00000002ff0075a7 */ /* 0x000ea40008001104 */
[----:B--2---:R-:W-:Y:S05]  /*4e20*/  @!P0 BRA `(.L_x_101) ;  /* 0x0000004400d48947 */ /* 0x004fea0003800000 */
.L_x_219:
[----:B------:R-:W-:Y:S01]  /*4e30*/  NOP ;  /* 0x0000000000007918 */ /* 0x000fe20000000000 */
[----:B-1----:R-:W1:Y:S01]  /*4e40*/  LDS R0, [UR8+0x14] ;  /* 0x00001408ff007984 */ /* 0x002e620008000800 */
[----:B------:R-:W-:Y:S01]  /*4e50*/  ULOP3.LUT UR4, UR24, 0xffff, URZ, 0xc0, !UPT ;  /* 0x0000ffff18047892 */ /* 0x000fe2000f8ec0ff */
[----:B------:R-:W-:Y:S01]  /*4e60*/  UMOV UR5, 0xffff ;  /* 0x0000ffff00057882 */ /* 0x000fe20000000000 */
[----:B------:R-:W-:Y:S02]  /*4e70*/  UMOV UR6, 0x1 ;  /* 0x0000000100067882 */ /* 0x000fe40000000000 */
[----:B------:R-:W-:-:S04]  /*4e80*/  USHF.R.U32.HI UR4, URZ, 0x5, UR4 ;  /* 0x00000005ff047899 */ /* 0x000fc80008011604 */
[----:B------:R-:W-:Y:S02]  /*4e90*/  USHF.L.U32 UR5, UR5, UR4, URZ ;  /* 0x0000000405057299 */ /* 0x000fe400080006ff */
[----:B------:R-:W-:-:S04]  /*4ea0*/  USHF.L.U32 UR4, UR6, UR4, URZ ;  /* 0x0000000406047299 */ /* 0x000fc800080006ff */
[----:B-1----:R-:W-:-:S04]  /*4eb0*/  LOP3.LUT R0, R0, UR5, RZ, 0xc0, !PT ;  /* 0x0000000500007c12 */ /* 0x002fc8000f8ec0ff */
[----:B------:R-:W-:-:S13]  /*4ec0*/  ISETP.NE.AND P0, PT, R0, UR5, PT ;  /* 0x0000000500007c0c */ /* 0x000fda000bf05270 */
[----:B------:R-:W-:Y:S05]  /*4ed0*/  @P0 BRA `(.L_x_102) ;  /* 0x0000000000580947 */ /* 0x000fea0003800000 */
[----:B------:R-:W1:Y:S02]  /*4ee0*/  LDS R0, [UR8+0x18] ;  /* 0x00001808ff007984 */ /* 0x000e640008000800 */
[----:B-1----:R-:W-:-:S04]  /*4ef0*/  LOP3.LUT R0, R0, UR4, RZ, 0xc0, !PT ;  /* 0x0000000400007c12 */ /* 0x002fc8000f8ec0ff */
[----:B------:R-:W-:-:S13]  /*4f00*/  ISETP.NE.AND P0, PT, R0, UR4, PT ;  /* 0x0000000400007c0c */ /* 0x000fda000bf05270 */
[----:B------:R-:W-:Y:S05]  /*4f10*/  @P0 BRA `(.L_x_103) ;  /* 0x00000000003c0947 */ /* 0x000fea0003800000 */
[----:B------:R-:W1:Y:S01]  /*4f20*/  S2R R2, SR_LANEID ;  /* 0x0000000000027919 */ /* 0x000e620000000000 */
[----:B------:R-:W-:-:S06]  /*4f30*/  ULOP3.LUT UR5, URZ, UR5, URZ, 0x33, !UPT ;  /* 0x00000005ff057292 */ /* 0x000fcc000f8e33ff */
[----:B------:R-:W-:-:S04]  /*4f40*/  IMAD.U32 R0, RZ, RZ, UR5 ;  /* 0x00000005ff007e24 */ /* 0x000fc8000f8e00ff */
[----:B------:R2:W4:Y:S02]  /*4f50*/  REDUX UR7, R0 ;  /* 0x00000000000773c4 */ /* 0x0005240000000000 */
[----:B------:R1:W-:Y:S01]  /*4f60*/  UTCATOMSWS.AND URZ, UR5 ;  /* 0x0000000500ff79e3 */ /* 0x0003e20008000000 */
[----:B--2---:R-:W-:Y:S01]  /*4f70*/  LOP3.LUT R0, RZ, UR4, RZ, 0x33, !PT ;  /* 0x00000004ff007c12 */ /* 0x004fe2000f8e33ff */
[----:B------:R-:W-:Y:S02]  /*4f80*/  VOTEU.ANY UR4, UPT, PT ;  /* 0x0000000000047886 */ /* 0x000fe400038e0100 */
[----:B------:R-:W-:Y:S02]  /*4f90*/  UFLO.U32 UR4, UR4 ;  /* 0x00000004000472bd */ /* 0x000fe400080e0000 */
[----:B------:R-:W2:Y:S04]  /*4fa0*/  REDUX UR6, R0 ;  /* 0x00000000000673c4 */ /* 0x000ea80000000000 */
[----:B-1----:R-:W-:-:S02]  /*4fb0*/  ISETP.EQ.U32.AND P0, PT, R2, UR4, PT ;  /* 0x0000000402007c0c */ /* 0x002fc4000bf02070 */
[----:B----4-:R-:W-:-:S11]  /*4fc0*/  MOV R2, UR7 ;  /* 0x0000000700027c02 */ /* 0x010fd60008000f00 */
[----:B------:R1:W-:Y:S01]  /*4fd0*/  @P0 ATOMS.AND RZ, [UR8+0x14], R2 ;  /* 0x00001402ffff098c */ /* 0x0003e2000a800008 */
[----:B--2---:R-:W-:-:S05]  /*4fe0*/  IMAD.U32 R0, RZ, RZ, UR6 ;  /* 0x00000006ff007e24 */ /* 0x004fca000f8e00ff */
[----:B------:R1:W-:Y:S01]  /*4ff0*/  @P0 ATOMS.AND RZ, [UR8+0x18], R0 ;  /* 0x00001800ffff098c */ /* 0x0003e2000a800008 */
[----:B------:R-:W-:Y:S05]  /*5000*/  BRA `(.L_x_104) ;  /* 0x0000000000147947 */ /* 0x000fea0003800000 */
.L_x_103:
[----:B------:R-:W-:Y:S02]  /*5010*/  MOV R2, 0x5030 ;  /* 0x0000503000027802 */ /* 0x000fe40000000f00 */
[----:B---3-5:R-:W-:Y:S05]  /*5020*/  CALL.REL.NOINC `($__internal_0_$__cuda_sm10x_tcgen05_guardrail_trap_col_being_dealloced_not_returned_by_alloc) ;  /* 0x0000004400f07944 */ /* 0x028fea0003c00000 */
[----:B------:R-:W-:Y:S05]  /*5030*/  BRA `(.L_x_104) ;  /* 0x0000000000087947 */ /* 0x000fea0003800000 */
.L_x_102:
[----:B------:R-:W-:Y:S02]  /*5040*/  MOV R2, 0x5060 ;  /* 0x0000506000027802 */ /* 0x000fe40000000f00 */
[----:B---3-5:R-:W-:Y:S05]  /*5050*/  CALL.REL.NOINC `($__internal_2_$__cuda_sm10x_tcgen05_guardrail_trap_unallocated_columns_being_dealloced) ;  /* 0x0000004400fc7944 */ /* 0x028fea0003c00000 */
.L_x_104:
[----:B------:R-:W-:Y:S01]  /*5060*/  NOP ;  /* 0x0000000000007918 */ /* 0x000fe20000000000 */
[----:B------:R-:W-:Y:S05]  /*5070*/  EXIT ;  /* 0x000000000000794d */ /* 0x000fea0003800000 */
.L_x_86:
[----:B------:R-:W-:-:S09]  /*5080*/  UISETP.NE.OR UP0, UPT, UR22, 0x3, !UP3 ;  /* 0x000000031600788c */ /* 0x000fd2000df05670 */
[----:B------:R-:W-:Y:S05]  /*5090*/  BRA.U UP0, `(.L_x_105) ;  /* 0x0000000d00087547 */ /* 0x000fea000b800000 */
[----:B------:R-:W1:Y:S01]  /*50a0*/  LDCU UR26, c[0x0][0x370] ;  /* 0x00006e00ff1a77ac */ /* 0x000e620008000800 */
[----:B------:R-:W2:Y:S01]  /*50b0*/  LDC.64 R16, c[0x0][0x348] ;  /* 0x0000d200ff107b82 */ /* 0x000ea20000000a00 */
[----:B------:R-:W-:Y:S02]  /*50c0*/  HFMA2 R13, -RZ, RZ, 0, 0 ;  /* 0x00000000ff0d7431 */ /* 0x000fe400000001ff */
[----:B------:R-:W-:Y:S01]  /*50d0*/  IMAD.MOV.U32 R15, RZ, RZ, 0x1 ;  /* 0x00000001ff0f7424 */ /* 0x000fe200078e00ff */
[----:B------:R-:W1:Y:S01]  /*50e0*/  LDCU.128 UR28, c[0x0][0xb10] ;  /* 0x00016200ff1c77ac */ /* 0x000e620008000c00 */
[----:B------:R-:W-:Y:S01]  /*50f0*/  IMAD.MOV.U32 R14, RZ, RZ, RZ ;  /* 0x000000ffff0e7224 */ /* 0x000fe200078e00ff */
[----:B------:R-:W-:Y:S01]  /*5100*/  MOV R12, 0x2000 ;  /* 0x00002000000c7802 */ /* 0x000fe20000000f00 */
[----:B------:R-:W3:Y:S01]  /*5110*/  LDCU UR25, c[0x0][0x374] ;  /* 0x00006e80ff1977ac */ /* 0x000ee20008000800 */
[----:B------:R-:W4:Y:S01]  /*5120*/  LDC.64 R2, c[0x0][0x888] ;  /* 0x00022200ff027b82 */ /* 0x000f220000000a00 */
[----:B------:R-:W3:Y:S01]  /*5130*/  LDCU UR16, c[0x0][0xb0c] ;  /* 0x00016180ff1077ac */ /* 0x000ee20008000800 */
[----:B------:R-:W2:Y:S06]  /*5140*/  LDCU UR35, c[0x0][0xb20] ;  /* 0x00016400ff2377ac */ /* 0x000eac0008000800 */
[----:B------:R-:W4:Y:S01]  /*5150*/  LDC.64 R4, c[0x0][0x890] ;  /* 0x00022400ff047b82 */ /* 0x000f220000000a00 */
[----:B------:R-:W2:Y:S01]  /*5160*/  LDCU UR4, c[0x0][0xb30] ;  /* 0x00016600ff0477ac */ /* 0x000ea20008000800 */
[----:B------:R-:W-:Y:S01]  /*5170*/  UMOV UR17, 0x400 ;  /* 0x0000040000117882 */ /* 0x000fe20000000000 */
[----:B-1----:R-:W-:-:S02]  /*5180*/  UIMAD.WIDE.U32 UR32, UR26, UR28, URZ ;  /* 0x0000001c1a2072a5 */ /* 0x002fc4000f8e00ff */
[----:B---3--:R-:W-:Y:S02]  /*5190*/  UIMAD.WIDE.U32 UR6, UR25, UR31, URZ ;  /* 0x0000001f190672a5 */ /* 0x008fe4000f8e00ff */
[----:B------:R-:W-:Y:S02]  /*51a0*/  ULEA UR17, UR48, UR17, 0x18 ;  /* 0x0000001130117291 */ /* 0x000fe4000f8ec0ff */
[----:B------:R-:W-:Y:S02]  /*51b0*/  UPLOP3.LUT UP3, UPT, UPT, UPT, UPT, 0x40, 0x4 ;  /* 0x000000000004789c */ /* 0x000fe40003f6e870 */
[----:B------:R-:W-:Y:S01]  /*51c0*/  UIADD3 UR5, UPT, UPT, UR17, 0x220, URZ ;  /* 0x0000022011057890 */ /* 0x000fe2000fffe0ff */
[----:B------:R-:W-:Y:S01]  /*51d0*/  UMOV UR32, UR33 ;  /* 0x0000002100207c82 */ /* 0x000fe20008000000 */
[----:B------:R-:W-:Y:S01]  /*51e0*/  UMOV UR27, UR7 ;  /* 0x00000007001b7c82 */ /* 0x000fe20008000000 */
[----:B------:R-:W-:Y:S02]  /*51f0*/  UISETP.GE.AND UP0, UPT, UR40, 0x1, UPT ;  /* 0x000000012800788c */ /* 0x000fe4000bf06270 */
[----:B------:R-:W-:Y:S01]  /*5200*/  UISETP.NE.AND UP4, UPT, UR40, 0x1, UPT ;  /* 0x000000012800788c */ /* 0x000fe2000bf85270 */
[----:B------:R-:W1:Y:S01]  /*5210*/  LDCU.64 UR14, c[0x0][0xb28] ;  /* 0x00016500ff0e77ac */ /* 0x000e620008000a00 */
[----:B------:R-:W-:-:S02]  /*5220*/  UISETP.NE.AND UP6, UPT, UR16, 0x1, UPT ;  /* 0x000000011000788c */ /* 0x000fc4000bfc5270 */
[----:B------:R-:W-:Y:S02]  /*5230*/  UISETP.NE.AND UP5, UPT, UR30, 0x1, UPT ;  /* 0x000000011e00788c */ /* 0x000fe4000bfa5270 */
[----:B------:R-:W-:Y:S02]  /*5240*/  UPRMT UR48, UR48, 0x654, UR5 ;  /* 0x0000065430307896 */ /* 0x000fe40008000005 */
[----:B------:R-:W-:Y:S02]  /*5250*/  USHF.R.U32.HI UR32, URZ, UR29, UR32 ;  /* 0x0000001dff207299 */ /* 0x000fe40008011620 */
[----:B--2---:R-:W-:Y:S02]  /*5260*/  USHF.R.U32.HI UR27, URZ, UR35, UR27 ;  /* 0x00000023ff1b7299 */ /* 0x004fe4000801161b */
[----:B------:R-:W-:-:S11]  /*5270*/  UISETP.NE.AND UP2, UPT, UR4, 0x1, UPT ;  /* 0x000000010400788c */ /* 0x000fd6000bf45270 */
.L_x_113:
[C---:B------:R-:W-:Y:S02]  /*5280*/  LEA R7, R14.reuse, UR17, 0x3 ;  /* 0x000000110e077c11 */ /* 0x040fe4000f8e18ff */
[----:B------:R-:W-:Y:S02]  /*5290*/  SHF.L.U32 R0, R13, 0x1f, RZ ;  /* 0x0000001f0d007819 */ /* 0x000fe400000006ff */
[----:B------:R-:W-:Y:S02]  /*52a0*/  LEA R8, R14, UR17, 0x4 ;  /* 0x000000110e087c11 */ /* 0x000fe4000f8e20ff */
[----:B--2---:R-:W2:Y:S02]  /*52b0*/  SYNCS.PHASECHK.TRANS64.TRYWAIT P0, [R7+URZ+0x240], R0 ;  /* 0x00024000070075a7 */ /* 0x004ea400080011ff */
[----:B--2---:R-:W-:Y:S05]  /*52c0*/  @!P0 BRA `(.L_x_106) ;  /* 0x0000004000c48947 */ /* 0x004fea0003800000 */
.L_x_220:
[----:B------:R-:W3:Y:S01]  /*52d0*/  LDS.128 R8, [R8+0x2d0] ;  /* 0x0002d00008087984 */ /* 0x000ee20000000c00 */
[----:B------:R-:W-:Y:S01]  /*52e0*/  UISETP.GE.AND UP0, UPT, UR40, 0x1, UPT ;  /* 0x000000012800788c */ /* 0x000fe2000bf06270 */
[----:B------:R-:W-:Y:S01]  /*52f0*/  @!PT LDS RZ, [RZ] ;  /* 0x00000000fffff984 */ /* 0x000fe20000000800 */
[----:B------:R-:W-:Y:S01]  /*5300*/  @!PT LDS RZ, [RZ] ;  /* 0x00000000fffff984 */ /* 0x000fe20000000800 */
[----:B------:R-:W-:Y:S01]  /*5310*/  @!PT LDS RZ, [RZ] ;  /* 0x00000000fffff984 */ /* 0x000fe20000000800 */
[----:B------:R-:W-:Y:S01]  /*5320*/  @!PT LDS RZ, [RZ] ;  /* 0x00000000fffff984 */ /* 0x000fe20000000800 */
[----:B------:R1:W-:Y:S06]  /*5330*/  MEMBAR.ALL.CTA ;  /* 0x0000000000007992 */ /* 0x0003ec0000008000 */
[----:B-1----:R-:W1:Y:S01]  /*5340*/  FENCE.VIEW.ASYNC.S ;  /* 0x00000000000073c6 */ /* 0x002e620000000000 */
[----:B---3--:R-:W-:Y:S11]  /*5350*/  LOP3.LUT P0, RZ, R10, 0x1, RZ, 0xc0, !PT ;  /* 0x000000010aff7812 */ /* 0x008ff6000780c0ff */
[----:B------:R-:W-:Y:S02]  /*5360*/  @!UPT UIADD3 URZ, UPT, UPT, URZ, URZ, URZ ;  /* 0x000000fffffff290 */ /* 0x000fe4000fffe0ff */
[----:B-1----:R-:W-:Y:S01]  /*5370*/  VOTEU.ANY UP1, P0 ;  /* 0x0000000000ff7886 */ /* 0x002fe20000020100 */
[----:B------:R-:W-:Y:S11]  /*5380*/  PLOP3.LUT P0, PT, PT, PT, UP1, 0x80, 0x8 ;  /* 0x000000000008781c */ /* 0x000ff60003f0f018 */
[----:B------:R-:W-:Y:S02]  /*5390*/  @!UPT UIADD3 URZ, UPT, UPT, URZ, URZ, URZ ;  /* 0x000000fffffff290 */ /* 0x000fe4000fffe0ff */
[----:B--2---:R-:W-:Y:S02]  /*53a0*/  @P0 SHF.R.U32.HI R0, RZ, 0x10, R9 ;  /* 0x00000010ff000819 */ /* 0x004fe40000011609 */
[----:B------:R-:W-:Y:S02]  /*53b0*/  @P0 MOV R6, R8 ;  /* 0x0000000800060202 */ /* 0x000fe40000000f00 */
[----:B------:R-:W-:Y:S01]  /*53c0*/  @P0 R2UR UR4, R0 ;  /* 0x00000000000402ca */ /* 0x000fe200000e0000 */
[----:B------:R-:W-:Y:S01]  /*53d0*/  VIADD R0, R7, 0x250 ;  /* 0x0000025007007836 */ /* 0x000fe20000000000 */
[----:B------:R-:W-:Y:S02]  /*53e0*/  @P0 LOP3.LUT R8, R9, 0xffff, RZ, 0xc0, !PT ;  /* 0x0000ffff09080812 */ /* 0x000fe400078ec0ff */
[----:B------:R-:W-:Y:S02]  /*53f0*/  @P0 R2UR UR6, R6 ;  /* 0x00000000060602ca */ /* 0x000fe400000e0000 */
[----:B------:R-:W-:Y:S02]  /*5400*/  PRMT R0, RZ, 0x654, R0 ;  /* 0x00000654ff007816 */ /* 0x000fe40000000000 */
[----:B------:R-:W-:Y:S02]  /*5410*/  @P0 R2UR UR5, R8 ;  /* 0x00000000080502ca */ /* 0x000fe400000e0000 */
[----:B------:R1:W-:Y:S03]  /*5420*/  SYNCS.ARRIVE.TRANS64.RED.A1T0 RZ, [R0+URZ], RZ ;  /* 0x000000ff00ff79a7 */ /* 0x0003e600081004ff */
[----:B------:R-:W-:Y:S04]  /*5430*/  @UP1 UMOV UR24, UR4 ;  /* 0x0000000400181c82 */ /* 0x000fe80008000000 */
[----:B------:R-:W-:Y:S04]  /*5440*/  @UP1 UMOV UR13, UR6 ;  /* 0x00000006000d1c82 */ /* 0x000fe80008000000 */
[----:B------:R-:W-:Y:S01]  /*5450*/  @UP1 UMOV UR7, UR5 ;  /* 0x0000000500071c82 */ /* 0x000fe20008000000 */
[----:B------:R-:W-:Y:S05]  /*5460*/  BRA.U !UP0, `(.L_x_107) ;  /* 0x0000000108a47547 */ /* 0x000fea000b800000 */
[----:B------:R-:W-:Y:S02]  /*5470*/  UIMAD.WIDE.U32 UR10, UR7, UR31, URZ ;  /* 0x0000001f070a72a5 */ /* 0x000fe4000f8e00ff */
[----:B------:R-:W-:Y:S02]  /*5480*/  UIMAD.WIDE.U32 UR18, UR13, UR28, URZ ;  /* 0x0000001c0d1272a5 */ /* 0x000fe4000f8e00ff */
[----:B------:R-:W-:Y:S02]  /*5490*/  USEL UR4, UR25, UR27, !UP5 ;  /* 0x0000001b19047287 */ /* 0x000fe4000e800000 */
[----:B------:R-:W-:Y:S02]  /*54a0*/  USEL UR8, UR26, UR32, !UP6 ;  /* 0x000000201a087287 */ /* 0x000fe4000f000000 */
[----:B------:R-:W-:Y:S02]  /*54b0*/  UIMAD.WIDE.U32 UR20, UR4, UR14, URZ ;  /* 0x0000000e041472a5 */ /* 0x000fe4000f8e00ff */
[----:B------:R-:W-:Y:S01]  /*54c0*/  UIMAD.WIDE.U32 UR22, UR8, UR14, URZ ;  /* 0x0000000e081672a5 */ /* 0x000fe2000f8e00ff */
[----:B------:R-:W-:Y:S02]  /*54d0*/  UMOV UR5, UR11 ;  /* 0x0000000b00057c82 */ /* 0x000fe40008000000 */
[----:B------:R-:W-:Y:S03]  /*54e0*/  USHF.R.U32.HI UR6, URZ, UR35, UR5 ;  /* 0x00000023ff067299 */ /* 0x000fe60008011605 */
[----:B------:R-:W-:Y:S01]  /*54f0*/  UMOV UR5, UR19 ;  /* 0x0000001300057c82 */ /* 0x000fe20008000000 */
[----:B------:R-:W-:Y:S02]  /*5500*/  USEL UR6, UR7, UR6, !UP5 ;  /* 0x0000000607067287 */ /* 0x000fe4000e800000 */
[----:B------:R-:W-:Y:S02]  /*5510*/  USHF.R.U32.HI UR9, URZ, UR29, UR5 ;  /* 0x0000001dff097299 */ /* 0x000fe40008011605 */
[----:B------:R-:W-:Y:S01]  /*5520*/  UIMAD.WIDE.U32 UR10, UR6, UR14, URZ ;  /* 0x0000000e060a72a5 */ /* 0x000fe2000f8e00ff */
[----:B------:R-:W-:Y:S02]  /*5530*/  UMOV UR5, UR21 ;  /* 0x0000001500057c82 */ /* 0x000fe40008000000 */
[----:B------:R-:W-:Y:S03]  /*5540*/  @UP4 USHF.R.U32.HI UR4, URZ, UR15, UR5 ;  /* 0x0000000fff044299 */ /* 0x000fe60008011605 */
[----:B------:R-:W-:Y:S01]  /*5550*/  UMOV UR5, UR23 ;  /* 0x0000001700057c82 */ /* 0x000fe20008000000 */
[----:B------:R-:W-:Y:S02]  /*5560*/  UIMAD UR4, UR40, UR4, URZ ;  /* 0x00000004280472a4 */ /* 0x000fe4000f8e02ff */
[----:B------:R-:W-:Y:S02]  /*5570*/  @UP4 USHF.R.U32.HI UR8, URZ, UR15, UR5 ;  /* 0x0000000fff084299 */ /* 0x000fe40008011605 */
[----:B------:R-:W-:Y:S02]  /*5580*/  USEL UR5, UR13, UR9, !UP6 ;  /* 0x000000090d057287 */ /* 0x000fe4000f000000 */
[----:B------:R-:W-:Y:S02]  /*5590*/  UIMAD UR9, UR40, UR8, URZ ;  /* 0x00000008280972a4 */ /* 0x000fe4000f8e02ff */
[----:B------:R-:W-:Y:S03]  /*55a0*/  UISETP.GE.AND UP0, UPT, UR6, UR4, UPT ;  /* 0x000000040600728c */ /* 0x000fe6000bf06270 */
[----:B------:R-:W-:Y:S01]  /*55b0*/  UMOV UR4, UR11 ;  /* 0x0000000b00047c82 */ /* 0x000fe20008000000 */
[----:B------:R-:W-:Y:S02]  /*55c0*/  UISETP.GE.OR UP0, UPT, UR5, UR9, UP0 ;  /* 0x000000090500728c */ /* 0x000fe40008706670 */
[----:B------:R-:W-:Y:S02]  /*55d0*/  USHF.R.U32.HI UR4, URZ, UR15, UR4 ;  /* 0x0000000fff047299 */ /* 0x000fe40008011604 */
[----:B------:R-:W-:Y:S02]  /*55e0*/  UIMAD.WIDE.U32 UR10, UR5, UR14, URZ ;  /* 0x0000000e050a72a5 */ /* 0x000fe4000f8e00ff */
[----:B------:R-:W-:Y:S04]  /*55f0*/  USEL UR12, UR6, UR4, !UP4 ;  /* 0x00000004060c7287 */ /* 0x000fe8000e000000 */
[----:B------:R-:W-:Y:S01]  /*5600*/  UIADD3 UR9, UPT, UPT, -UR12, URZ, URZ ;  /* 0x000000ff0c097290 */ /* 0x000fe2000fffe1ff */
[----:B------:R-:W-:Y:S02]  /*5610*/  @!UP0 UMOV UR4, UR11 ;  /* 0x0000000b00048c82 */ /* 0x000fe40008000000 */
[----:B------:R-:W-:Y:S02]  /*5620*/  @!UP0 USHF.R.U32.HI UR4, URZ, UR15, UR4 ;  /* 0x0000000fff048299 */ /* 0x000fe40008011604 */
[----:B------:R-:W-:Y:S02]  /*5630*/  UIMAD UR9, UR40, UR9, UR6 ;  /* 0x00000009280972a4 */ /* 0x000fe4000f8e0206 */
[----:B------:R-:W-:Y:S04]  /*5640*/  @!UP0 USEL UR4, UR5, UR4, !UP4 ;  /* 0x0000000405048287 */ /* 0x000fe8000e000000 */
[----:B------:R-:W-:Y:S02]  /*5650*/  @!UP0 UIMAD UR9, UR8, UR9, UR4 ;  /* 0x00000009080982a4 */ /* 0x000fe4000f8e0204 */
[----:B------:R-:W-:Y:S02]  /*5660*/  @!UP0 UIADD3 UR10, UPT, UPT, UR12, -UR4, URZ ;  /* 0x800000040c0a8290 */ /* 0x000fe4000fffe0ff */
[----:B------:R-:W-:Y:S02]  /*5670*/  UIADD3 UR4, UPT, UPT, -UR5, URZ, URZ ;  /* 0x000000ff05047290 */ /* 0x000fe4000fffe1ff */
[----:B------:R-:W-:Y:S02]  /*5680*/  UIADD3 UR8, UPT, UPT, -UR6, URZ, URZ ;  /* 0x000000ff06087290 */ /* 0x000fe4000fffe1ff */
[----:B------:R-:W-:Y:S02]  /*5690*/  @!UP0 UIMAD UR6, UR10, UR40, UR5 ;  /* 0x000000280a0682a4 */ /* 0x000fe4000f8e0205 */
[----:B------:R-:W-:Y:S02]  /*56a0*/  UIMAD UR13, UR16, UR4, UR13 ;  /* 0x00000004100d72a4 */ /* 0x000fe4000f8e020d */
[----:B------:R-:W-:Y:S01]  /*56b0*/  UIMAD UR7, UR30, UR8, UR7 ;  /* 0x000000081e0772a4 */ /* 0x000fe2000f8e0207 */
[----:B------:R-:W-:Y:S02]  /*56c0*/  @!UP0 UMOV UR5, UR9 ;  /* 0x0000000900058c82 */ /* 0x000fe40008000000 */
[----:B------:R-:W-:Y:S02]  /*56d0*/  UIMAD UR13, UR5, UR16, UR13 ;  /* 0x00000010050d72a4 */ /* 0x000fe4000f8e020d */
[----:B------:R-:W-:Y:S11]  /*56e0*/  UIMAD UR7, UR6, UR30, UR7 ;  /* 0x0000001e060772a4 */ /* 0x000ff6000f8e0207 */
[----:B------:R-:W-:Y:S01]  /*56f0*/  @!UPT UIADD3 URZ, UPT, UPT, URZ, URZ, URZ ;  /* 0x000000fffffff290 */ /* 0x000fe2000fffe0ff */
.L_x_107:
[----:B------:R-:W2:Y:S01]  /*5700*/  @!UP2 LDCU.128 UR20, c[0x0][0xb10] ;  /* 0x00016200ff14a7ac */ /* 0x000ea20008000c00 */
[C---:B----4-:R-:W-:Y:S02]  /*5710*/  ISETP.NE.U32.AND P1, PT, R4.reuse, RZ, PT ;  /* 0x000000ff0400720c */ /* 0x050fe40003f25070 */
[----:B------:R-:W-:Y:S02]  /*5720*/  ISETP.NE.U32.AND P0, PT, R4, RZ, PT ;  /* 0x000000ff0400720c */ /* 0x000fe40003f05070 */
[C---:B------:R-:W-:Y:S02]  /*5730*/  ISETP.NE.AND.EX P1, PT, R5.reuse, RZ, PT, P1 ;  /* 0x000000ff0500720c */ /* 0x040fe40003f25310 */
[----:B------:R-:W-:Y:S01]  /*5740*/  ISETP.NE.AND.EX P0, PT, R5, RZ, PT, P0 ;  /* 0x000000ff0500720c */ /* 0x000fe20003f05300 */
[----:B------:R-:W3:Y:S01]  /*5750*/  @!UP2 LDCU UR5, c[0x0][0xb0c] ;  /* 0x00016180ff05a7ac */ /* 0x000ee20008000800 */
[----:B------:R-:W-:Y:S01]  /*5760*/  SHF.L.U32 R6, R15, 0x1f, RZ ;  /* 0x0000001f0f067819 */ /* 0x000fe200000006ff */
[----:B--2---:R-:W-:Y:S07]  /*5770*/  UIMAD.WIDE.U32 UR8, UR13, UR20, URZ ;  /* 0x000000140d0872a5 */ /* 0x004fee000f8e00ff */
[----:B------:R-:W-:Y:S01]  /*5780*/  @!UP2 UMOV UR4, UR9 ;  /* 0x000000090004ac82 */ /* 0x000fe20008000000 */
[----:B---3--:R-:W-:Y:S02]  /*5790*/  @!UP2 UISETP.NE.AND UP0, UPT, UR5, 0x1, UPT ;  /* 0x000000010500a88c */ /* 0x008fe4000bf05270 */
[----:B------:R-:W-:Y:S02]  /*57a0*/  @!UP2 USHF.R.U32.HI UR4, URZ, UR21, UR4 ;  /* 0x00000015ff04a299 */ /* 0x000fe40008011604 */
[----:B------:R-:W-:Y:S02]  /*57b0*/  UIMAD.WIDE.U32 UR8, UR7, UR23, URZ ;  /* 0x00000017070872a5 */ /* 0x000fe4000f8e00ff */
[----:B------:R-:W-:Y:S02]  /*57c0*/  @!UP2 USEL UR10, UR13, UR4, !UP0 ;  /* 0x000000040d0aa287 */ /* 0x000fe4000c000000 */
[----:B------:R-:W-:Y:S03]  /*57d0*/  @!UP2 UISETP.NE.AND UP0, UPT, UR22, 0x1, UPT ;  /* 0x000000011600a88c */ /* 0x000fe6000bf05270 */
[----:B------:R-:W-:Y:S02]  /*57e0*/  @!UP2 UMOV UR6, UR9 ;  /* 0x000000090006ac82 */ /* 0x000fe40008000000 */
[----:B------:R-:W2:Y:S02]  /*57f0*/  @!UP2 LDCU UR4, c[0x0][0xb20] ;  /* 0x00016400ff04a7ac */ /* 0x000ea40008000800 */
[----:B--2---:R-:W-:Y:S04]  /*5800*/  @!UP2 USHF.R.U32.HI UR6, URZ, UR4, UR6 ;  /* 0x00000004ff06a299 */ /* 0x004fe80008011606 */
[----:B------:R-:W-:Y:S04]  /*5810*/  @!UP2 USEL UR6, UR7, UR6, !UP0 ;  /* 0x000000060706a287 */ /* 0x000fe8000c000000 */
[----:B------:R-:W-:Y:S02]  /*5820*/  @!UP2 UIADD3 UR4, UPT, UPT, -UR10, UR6, URZ ;  /* 0x000000060a04a290 */ /* 0x000fe4000fffe1ff */
[----:B------:R-:W-:Y:S02]  /*5830*/  @!UP2 UIADD3 UR6, UPT, UPT, UR10, -UR6, URZ ;  /* 0x800000060a06a290 */ /* 0x000fe4000fffe0ff */
[----:B------:R-:W-:Y:S02]  /*5840*/  @!UP2 UIMAD UR13, UR4, UR5, UR13 ;  /* 0x00000005040da2a4 */ /* 0x000fe4000f8e020d */
[----:B------:R-:W-:Y:S01]  /*5850*/  @!UP2 UIMAD UR7, UR6, UR22, UR7 ;  /* 0x000000160607a2a4 */ /* 0x000fe2000f8e0207 */
[----:B------:R-:W-:Y:S11]  /*5860*/  BRA.U UP3, `(.L_x_108) ;  /* 0x0000000103107547 */ /* 0x000ff6000b800000 */
[----:B------:R-:W-:Y:S04]  /*5870*/  MOV R7, UR34 ;  /* 0x0000002200077c02 */ /* 0x000fe80008000f00 */
[----:B------:R-:W-:Y:S04]  /*5880*/  SHF.L.U32 R7, R7, 0x1f, RZ ;  /* 0x0000001f07077819 */ /* 0x000fe800000006ff */
[----:B------:R-:W2:Y:S02]  /*5890*/  SYNCS.PHASECHK.TRANS64.TRYWAIT P2, [UR17+0x238], R7 ;  /* 0x00023807ff0075a7 */ /* 0x000ea40008041111 */
[----:B--2---:R-:W-:Y:S05]  /*58a0*/  @!P2 BRA `(.L_x_109) ;  /* 0x0000003c0060a947 */ /* 0x004fea0003800000 */
.L_x_108:
[----:B------:R-:W-:Y:S05]  /*58b0*/  @!P1 BRA `(.L_x_110) ;  /* 0x0000000000309947 */ /* 0x000fea0003800000 */
[----:B------:R-:W-:Y:S01]  /*58c0*/  ISETP.NE.U32.AND P1, PT, R2, RZ, PT ;  /* 0x000000ff0200720c */ /* 0x000fe20003f25070 */
[----:B------:R-:W2:Y:S01]  /*58d0*/  LDCU.64 UR4, c[0x0][0x358] ;  /* 0x00006b00ff0477ac */ /* 0x000ea20008000a00 */
[----:B------:R-:W-:Y:S02]  /*58e0*/  IMAD.MOV.U32 R147, RZ, RZ, 0x1 ;  /* 0x00000001ff937424 */ /* 0x000fe400078e00ff */
[----:B------:R-:W-:Y:S11]  /*58f0*/  ISETP.NE.AND.EX P1, PT, R3, RZ, PT, P1 ;  /* 0x000000ff0300720c */ /* 0x000ff60003f25310 */
[----:B------:R-:W-:Y:S02]  /*5900*/  @!UPT UIADD3 URZ, UPT, UPT, URZ, URZ, URZ ;  /* 0x000000fffffff290 */ /* 0x000fe4000fffe0ff */
[----:B------:R-:W3:Y:S01]  /*5910*/  @P1 LDC.64 R8, c[0x0][0x888] ;  /* 0x00022200ff081b82 */ /* 0x000ee20000000a00 */
[----:B-1----:R-:W-:Y:S04]  /*5920*/  @P1 IMAD R0, R4, UR36, RZ ;  /* 0x0000002404001c24 */ /* 0x002fe8000f8e02ff */
[----:B---3--:R-:W-:Y:S04]  /*5930*/  @P1 IMAD.WIDE R8, R0, 0x4, R8 ;  /* 0x0000000400081825 */ /* 0x008fe800078e0208 */
[----:B------:R-:W-:Y:S01]  /*5940*/  HFMA2 R0, -RZ, RZ, 0, 5.9604644775390625e-08 ;  /* 0x00000001ff007431 */ /* 0x000fe200000001ff */
[----:B--2--5:R2:W5:Y:S04]  /*5950*/  @P1 LDG.E R71, desc[UR4][R8.64] ;  /* 0x0000000408471981 */ /* 0x024568000c1e1900 */
[----:B------:R-:W-:Y:S01]  /*5960*/  @!P1 PRMT R147, R0, 0x7610, R147 ;  /* 0x0000761000939816 */ /* 0x000fe20000000093 */
[----:B--2---:R-:W3:Y:S06]  /*5970*/  @!P1 LDC R71, c[0x0][0x880] ;  /* 0x00022000ff479b82 */ /* 0x004eec0000000800 */
.L_x_110:
[----:B---3-5:R-:W-:Y:S01]  /*5980*/  @!P0 ISETP.EQ.AND P1, PT, R71, RZ, PT ;  /* 0x000000ff4700820c */ /* 0x028fe20003f22270 */
[----:B------:R-:W-:Y:S01]  /*5990*/  @!UPT UIADD3 URZ, UPT, UPT, URZ, URZ, URZ ;  /* 0x000000fffffff290 */ /* 0x000fe2000fffe0ff */
[----:B------:R-:W-:Y:S11]  /*59a0*/  @!P0 BRA `(.L_x_111) ;  /* 0x0000000000188947 */ /* 0x000ff60003800000 */
[----:B------:R-:W-:Y:S02]  /*59b0*/  LOP3.LUT P0, RZ, R147, 0xff, RZ, 0xc0, !PT ;  /* 0x000000ff93ff7812 */ /* 0x000fe4000780c0ff */
[----:B------:R-:W-:Y:S04]  /*59c0*/  ISETP.NE.U32.AND P1, PT, R2, RZ, PT ;  /* 0x000000ff0200720c */ /* 0x000fe80003f25070 */
[----:B------:R-:W-:Y:S04]  /*59d0*/  ISETP.NE.AND.EX P1, PT, R3, RZ, PT, P1 ;  /* 0x000000ff0300720c */ /* 0x000fe80003f25310 */
[----:B------:R-:W-:Y:S03]  /*59e0*/  PLOP3.LUT P1, PT, P1, PT, PT, 0x8, 0x80 ;  /* 0x000000000080781c */ /* 0x000fe60000f2e170 */
[----:B------:R-:W-:Y:S11]  /*59f0*/  @P0 ISETP.EQ.AND P1, PT, R71, RZ, PT ;  /* 0x000000ff4700020c */ /* 0x000ff60003f22270 */
[----:B------:R-:W-:Y:S02]  /*5a00*/  @!UPT UIADD3 URZ, UPT, UPT, URZ, URZ, URZ ;  /* 0x000000fffffff290 */ /* 0x000fe4000fffe0ff */
.L_x_111:
[----:B------:R-:W2:Y:S01]  /*5a10*/  SYNCS.PHASECHK.TRANS64.TRYWAIT P0, [UR17+0x228], R6 ;  /* 0x00022806ff0075a7 */ /* 0x000ea20008001111 */
[----:B------:R-:W-:Y:S02]  /*5a20*/  ELECT P2, URZ, PT ;  /* 0x0000000000ff782f */ /* 0x000fe40003840000 */
[----:B------:R-:W-:Y:S01]  /*5a30*/  IADD3 R14, PT, PT, R14, 0x1, RZ ;  /* 0x000000010e0e7810 */ /* 0x000fe20007ffe0ff */
[----:B--2---:R-:W-:Y:S10]  /*5a40*/  @!P0 BRA `(.L_x_112) ;  /* 0x0000003c00108947 */ /* 0x004ff40003800000 */
.L_x_223:
[----:B------:R-:W-:Y:S01]  /*5a50*/  PLOP3.LUT P1, PT, P1, P2, PT, 0xf2, 0x2f ;  /* 0x00000000002f781c */ /* 0x000fe20000f25e72 */
[----:B------:R-:W-:Y:S01]  /*5a60*/  UMOV UR18, 0x0 ;  /* 0x0000000000127882 */ /* 0x000fe20000000000 */
[----:B------:R-:W-:Y:S01]  /*5a70*/  UMOV UR19, 0x10000000 ;  /* 0x1000000000137882 */ /* 0x000fe20000000000 */
[----:B------:R-:W-:Y:S01]  /*5a80*/  UMOV UR12, UR36 ;  /* 0x00000024000c7c82 */ /* 0x000fe20008000000 */
[----:B------:R-:W-:Y:S01]  /*5a90*/  LOP3.LUT R15, R15, 0x1, RZ, 0x3c, !PT ;  /* 0x000000010f0f7812 */ /* 0x000fe200078e3cff */
[----:B------:R-:W-:Y:S01]  /*5aa0*/  UPLOP3.LUT UP3, UPT, UPT, UPT, UPT, 0x80, 0x8 ;  /* 0x000000000008789c */ /* 0x000fe20003f6f070 */
[----:B------:R-:W-:Y:S07]  /*5ab0*/  UMOV UR36, UR24 ;  /* 0x0000001800247c82 */ /* 0x000fee0008000000 */
[----:B-1----:R-:W-:Y:S01]  /*5ac0*/  @!P1 IADD3 R6, P0, PT, R16, 0x580, RZ ;  /* 0x0000058010069810 */ /* 0x002fe20007f1e0ff */
[----:B------:R-:W-:Y:S03]  /*5ad0*/  VOTEU.ALL UP0, P1 ;  /* 0x0000000000ff7886 */ /* 0x000fe60000800000 */
[----:B------:R-:W-:Y:S01]  /*5ae0*/  @!P1 R2UR UR5, R6 ;  /* 0x00000000060592ca */ /* 0x000fe200000e0000 */
[----:B------:R-:W-:Y:S01]  /*5af0*/  @!P1 IMAD.X R0, RZ, RZ, R17, P0 ;  /* 0x000000ffff009224 */ /* 0x000fe200000e0611 */
[----:B------:R-:W-:Y:S01]  /*5b00*/  @!UP0 USHF.L.U32 UR10, UR45, 0x6, URZ ;  /* 0x000000062d0a8899 */ /* 0x000fe200080006ff */
[----:B------:R-:W-:Y:S01]  /*5b10*/  ISETP.NE.AND P0, PT, R14, 0x2, PT ;  /* 0x000000020e00780c */ /* 0x000fe20003f05270 */
[----:B------:R-:W-:Y:S02]  /*5b20*/  @!UP0 USHF.L.U32 UR11, UR46, 0x7, URZ ;  /* 0x000000072e0b8899 */ /* 0x000fe400080006ff */
[----:B------:R-:W-:Y:S01]  /*5b30*/  @!P1 R2UR UR4, R0 ;  /* 0x00000000000492ca */ /* 0x000fe200000e0000 */
[----:B------:R-:W-:Y:S01]  /*5b40*/  @!UP0 UIADD3 UR8, UPT, UPT, UR17, 0x400, URZ ;  /* 0x0000040011088890 */ /* 0x000fe2000fffe0ff */
[----:B------:R-:W-:Y:S01]  /*5b50*/  SEL R0, RZ, 0x1, P0 ;  /* 0x00000001ff007807 */ /* 0x000fe20000000000 */
[----:B------:R-:W-:Y:S01]  /*5b60*/  @!UP0 UIADD3 UR9, UPT, UPT, UR17, 0x220, URZ ;  /* 0x0000022011098890 */ /* 0x000fe2000fffe0ff */
[----:B------:R-:W-:Y:S01]  /*5b70*/  SEL R14, R14, RZ, P0 ;  /* 0x000000ff0e0e7207 */ /* 0x000fe20000000000 */
[----:B------:R-:W-:Y:S01]  /*5b80*/  VOTEU.ALL UP0, P1 ;  /* 0x0000000000ff7886 */ /* 0x000fe20000800000 */
[----:B------:R-:W-:Y:S01]  /*5b90*/  LOP3.LUT R13, R13, R0, RZ, 0x3c, !PT ;  /* 0x000000000d0d7212 */ /* 0x000fe200078e3cff */
[----:B------:R-:W-:Y:S01]  /*5ba0*/  IMAD.U32 R6, RZ, RZ, UR5 ;  /* 0x00000005ff067e24 */ /* 0x000fe2000f8e00ff */
[----:B------:R-:W-:Y:S02]  /*5bb0*/  UIADD3 UR45, UPT, UPT, UR7, UR57, URZ ;  /* 0x00000039072d7290 */ /* 0x000fe4000fffe0ff */
[----:B------:R-:W-:Y:S03]  /*5bc0*/  UIADD3 UR46, UPT, UPT, UR13, UR60, URZ ;  /* 0x0000003c0d2e7290 */ /* 0x000fe6000fffe0ff */
[----:B------:R-:W-:Y:S01]  /*5bd0*/  IMAD.U32 R7, RZ, RZ, UR4 ;  /* 0x00000004ff077e24 */ /* 0x000fe2000f8e00ff */
[----:B------:R-:W-:Y:S04]  /*5be0*/  @!P1 R2UR UR4, R6 ;  /* 0x00000000060492ca */ /* 0x000fe800000e0000 */
[----:B------:R-:W-:Y:S11]  /*5bf0*/  @!P1 R2UR UR5, R7 ;  /* 0x00000000070592ca */ /* 0x000ff600000e0000 */
[----:B------:R-:W-:Y:S02]  /*5c00*/  @!UPT UIADD3 URZ, UPT, UPT, URZ, URZ, URZ ;  /* 0x000000fffffff290 */ /* 0x000fe4000fffe0ff */
[----:B------:R2:W-:Y:S01]  /*5c10*/  @!UP0 UTMALDG.3D [UR8], [UR4], desc[UR18] ;  /* 0x00001208040085b4 */ /* 0x0005e20008011000 */
[----:B------:R2:W-:Y:S01]  /*5c20*/  @!P1 SYNCS.ARRIVE.TRANS64.RED.A0TR RZ, [UR17+0x220], R12 ;  /* 0x0002200cffff99a7 */ /* 0x0005e20008300411 */
[----:B------:R-:W-:Y:S01]  /*5c30*/  SYNCS.ARRIVE.TRANS64.RED.A1T0 RZ, [UR48], RZ ;  /* 0x000000ffffff79a7 */ /* 0x000fe20008100430 */
[----:B------:R-:W-:Y:S05]  /*5c40*/  BRA.U UP1, `(.L_x_113) ;  /* 0xfffffff5018c7547 */ /* 0x000fea000b83ffff */
[----:B------:R-:W-:Y:S07]  /*5c50*/  MOV R0, UR17 ;  /* 0x0000001100007c02 */ /* 0x000fee0008000f00 */
.L_x_114:
[----:B-1----:R-:W-:-:S04]  /*5c60*/  SHF.L.U32 R2, R15, 0x1f, RZ ;  /* 0x0000001f0f027819 */ /* 0x002fc800000006ff */
[----:B------:R1:W3:Y:S03]  /*5c70*/  SYNCS.PHASECHK.TRANS64.TRYWAIT P0, [R0+URZ+0x228], R2 ;  /* 0x00022802000075a7 */ /* 0x0002e600080011ff */
[----:B---3--:R-:W-:Y:S05]  /*5c80*/  @!P0 NANOSLEEP.SYNCS 0x989680 ;  /* 0x009896800000895d */ /* 0x008fea0003900000 */
[----:B------:R-:W3:Y:S02]  /*5c90*/  @!P0 SYNCS.PHASECHK.TRANS64 P0, [R0+URZ+0x228], R2 ;  /* 0x00022802000085a7 */ /* 0x000ee400080010ff */
[----:B--23--:R-:W-:Y:S05]  /*5ca0*/  @P0 EXIT ;  /* 0x000000000000094d */ /* 0x00cfea0003800000 */
[----:B------:R-:W-:Y:S05]  /*5cb0*/  BRA `(.L_x_114) ;  /* 0xfffffffc00e87947 */ /* 0x000fea000383ffff */
.L_x_105:
[----:B------:R-:W-:-:S06]  /*5cc0*/  UISETP.GE.AND UP0, UPT, UR22, 0x4, UPT ;  /* 0x000000041600788c */ /* 0x000fcc000bf06270 */
[----:B------:R-:W-:-:S13]  /*5cd0*/  PLOP3.LUT P0, PT, PT, PT, UP0, 0x80, 0x8 ;  /* 0x000000000008781c */ /* 0x000fda0003f0f008 */
[----:B------:R-:W-:Y:S05]  /*5ce0*/  @!P0 EXIT ;  /* 0x000000000000894d */ /* 0x000fea0003800000 */
[----:B------:R-:W-:Y:S01]  /*5cf0*/  BAR.SYNC.DEFER_BLOCKING 0x6, 0xa0 ;  /* 0x0182800000007b1d */ /* 0x000fe20000010000 */
[C---:B------:R-:W-:Y:S01]  /*5d00*/  IMAD.SHL.U32 R146, R142.reuse, 0x40, RZ ;  /* 0x000000408e927824 */ /* 0x040fe200078e00ff */
[C---:B------:R-:W-:Y:S01]  /*5d10*/  R2P PR, R142.reuse, 0x6 ;  /* 0x000000068e007804 */ /* 0x040fe20000000000 */
[C---:B------:R-:W-:Y:S01]  /*5d20*/  IMAD.SHL.U32 R4, R142.reuse, 0x8, RZ ;  /* 0x000000088e047824 */ /* 0x040fe200078e00ff */
[----:B------:R-:W-:Y:S01]  /*5d30*/  SHF.L.U32 R69, R142, 0x10, RZ ;  /* 0x000000108e457819 */ /* 0x000fe200000006ff */
[----:B------:R-:W-:Y:S01]  /*5d40*/  IMAD.MOV.U32 R144, RZ, RZ, 0x20 ;  /* 0x00000020ff907424 */ /* 0x000fe200078e00ff */
[----:B------:R-:W-:Y:S02]  /*5d50*/  UMOV UR44, 0x400 ;  /* 0x00000400002c7882 */ /* 0x000fe40000000000 */
[----:B------:R-:W1:Y:S01]  /*5d60*/  LDC.64 R138, c[0x0][0x888] ;  /* 0x00022200ff8a7b82 */ /* 0x000e620000000a00 */
[----:B------:R-:W-:Y:S01]  /*5d70*/  ULEA UR44, UR48, UR44, 0x18 ;  /* 0x0000002c302c7291 */ /* 0x000fe2000f8ec0ff */
[----:B------:R-:W-:Y:S01]  /*5d80*/  LOP3.LUT R5, R146, 0x180, RZ, 0xc0, !PT ;  /* 0x0000018092057812 */ /* 0x000fe200078ec0ff */
[----:B------:R-:W-:Y:S01]  /*5d90*/  IMAD.MOV.U32 R145, RZ, RZ, 0x10 ;  /* 0x00000010ff917424 */ /* 0x000fe200078e00ff */
[----:B------:R-:W-:Y:S01]  /*5da0*/  SEL R144, R144, 0xffffffe0, !P2 ;  /* 0xffffffe090907807 */ /* 0x000fe20005000000 */
[----:B------:R-:W-:Y:S01]  /*5db0*/  UIADD3 UR4, UPT, UPT, UR44, 0x2400, URZ ;  /* 0x000024002c047890 */ /* 0x000fe2000fffe0ff */
[----:B------:R-:W-:Y:S01]  /*5dc0*/  LOP3.LUT R4, R5, 0x30, R4, 0xf8, !PT ;  /* 0x0000003005047812 */ /* 0x000fe200078ef804 */
[----:B------:R-:W-:Y:S01]  /*5dd0*/  HFMA2 R149, -RZ, RZ, 0, 0 ;  /* 0x00000000ff957431 */ /* 0x000fe200000001ff */
[----:B------:R-:W2:Y:S01]  /*5de0*/  LDC.64 R140, c[0x0][0x890] ;  /* 0x00022400ff8c7b82 */ /* 0x000ea20000000a00 */
[----:B------:R-:W-:Y:S01]  /*5df0*/  SEL R145, R145, 0xfffffff0, !P1 ;  /* 0xfffffff091917807 */ /* 0x000fe20004800000 */
[----:B------:R-:W-:Y:S01]  /*5e00*/  IMAD.MOV.U32 R68, RZ, RZ, RZ ;  /* 0x000000ffff447224 */ /* 0x000fe200078e00ff */
[----:B------:R-:W-:Y:S01]  /*5e10*/  LOP3.LUT R146, R4, 0x1e40, R146, 0xf8, !PT ;  /* 0x00001e4004927812 */ /* 0x000fe200078ef892 */
[----:B------:R-:W-:Y:S01]  /*5e20*/  IMAD.MOV.U32 R152, RZ, RZ, RZ ;  /* 0x000000ffff987224 */ /* 0x000fe200078e00ff */
[----:B------:R-:W-:-:S02]  /*5e30*/  SHF.R.U32.HI R143, RZ, 0x4, R144 ;  /* 0x00000004ff8f7819 */ /* 0x000fc40000011690 */
[----:B------:R-:W-:Y:S02]  /*5e40*/  CS2R R150, SRZ ;  /* 0x0000000000967805 */ /* 0x000fe4000001ff00 */
[----:B------:R-:W-:Y:S01]  /*5e50*/  LOP3.LUT R69, R69, 0x600000, RZ, 0xc0, !PT ;  /* 0x0060000045457812 */ /* 0x000fe200078ec0ff */
[----:B------:R-:W3:Y:S01]  /*5e60*/  LDC.64 R136, c[0x0][0x8b0] ;  /* 0x00022c00ff887b82 */ /* 0x000ee20000000a00 */
[----:B------:R-:W4:Y:S01]  /*5e70*/  LDS R0, [UR44+0x2f0] ;  /* 0x0002f02cff007984 */ /* 0x000f220008000800 */
[----:B------:R-:W-:Y:S01]  /*5e80*/  VIADD R4, R146, UR44 ;  /* 0x0000002c92047c36 */ /* 0x000fe20008000000 */
[----:B------:R-:W-:Y:S01]  /*5e90*/  LEA.HI R143, R145, R143, RZ, 0x1c ;  /* 0x0000008f918f7211 */ /* 0x000fe200078fe0ff */
[----:B------:R-:W-:Y:S01]  /*5ea0*/  IMAD.U32 R153, RZ, RZ, UR4 ;  /* 0x00000004ff997e24 */ /* 0x000fe2000f8e00ff */
[----:B------:R-:W1:Y:S01]  /*5eb0*/  LDCU UR50, c[0x0][0x370] ;  /* 0x00006e00ff3277ac */ /* 0x000e620008000800 */
[--C-:B------:R-:W-:Y:S01]  /*5ec0*/  IMAD.IADD R144, R144, 0x1, R4.reuse ;  /* 0x0000000190907824 */ /* 0x100fe200078e0204 */
[----:B------:R-:W-:Y:S01]  /*5ed0*/  LEA R143, R143, R4, 0x4 ;  /* 0x000000048f8f7211 */ /* 0x000fe200078e20ff */
[----:B------:R-:W1:Y:S01]  /*5ee0*/  LDC.64 R134, c[0x0][0x8a8] ;  /* 0x00022a00ff867b82 */ /* 0x000e620000000a00 */
[----:B------:R-:W-:Y:S01]  /*5ef0*/  IMAD.IADD R145, R145, 0x1, R4 ;  /* 0x0000000191917824 */ /* 0x000fe200078e0204 */
[----:B------:R-:W1:Y:S01]  /*5f00*/  LDCU.64 UR62, c[0x0][0x348] ;  /* 0x00006900ff3e77ac */ /* 0x000e620008000a00 */
[----:B------:R-:W1:Y:S01]  /*5f10*/  LDCU UR41, c[0x0][0xb0c] ;  /* 0x00016180ff2977ac */ /* 0x000e620008000800 */
[----:B------:R-:W1:Y:S01]  /*5f20*/  LDCU UR39, c[0x0][0xb30] ;  /* 0x00016600ff2777ac */ /* 0x000e620008000800 */
[----:B------:R-:W1:Y:S01]  /*5f30*/  LDCU.64 UR58, c[0x0][0x888] ;  /* 0x00011100ff3a77ac */ /* 0x000e620008000a00 */
[----:B------:R-:W1:Y:S01]  /*5f40*/  LDCU.64 UR42, c[0x0][0xb28] ;  /* 0x00016500ff2a77ac */ /* 0x000e620008000a00 */
[----:B------:R-:W1:Y:S01]  /*5f50*/  LDCU.128 UR52, c[0x0][0xb10] ;  /* 0x00016200ff3477ac */ /* 0x000e620008000c00 */
[----:B------:R-:W1:Y:S01]  /*5f60*/  LDCU UR49, c[0x0][0x374] ;  /* 0x00006e80ff3177ac */ /* 0x000e620008000800 */
[----:B------:R-:W-:Y:S01]  /*5f70*/  UIADD3 UR56, UPT, UPT, UR44, 0x400, URZ ;  /* 0x000004002c387890 */ /* 0x000fe2000fffe0ff */
[----:B--2-4-:R-:W-:-:S11]  /*5f80*/  IMAD.IADD R69, R0, 0x1, R69 ;  /* 0x0000000100457824 */ /* 0x014fd600078e0245 */
.L_x_132:
[----:B------:R-:W-:Y:S02]  /*5f90*/  LEA R3, R149, UR44, 0x3 ;  /* 0x0000002c95037c11 */ /* 0x000fe4000f8e18ff */
[----:B------:R-:W-:Y:S02]  /*5fa0*/  SHF.L.U32 R0, R151, 0x1f, RZ ;  /* 0x0000001f97007819 */ /* 0x000fe400000006ff */
[----:B------:R-:W-:Y:S02]  /*5fb0*/  LEA R4, R149, UR44, 0x4 ;  /* 0x0000002c95047c11 */ /* 0x000fe4000f8e20ff */
[----:B--2---:R-:W2:Y:S02]  /*5fc0*/  SYNCS.PHASECHK.TRANS64.TRYWAIT P0, [R3+URZ+0x240], R0 ;  /* 0x00024000030075a7 */ /* 0x004ea400080011ff */
[----:B-12---:R-:W-:Y:S05]  /*5fd0*/  @!P0 BRA `(.L_x_115) ;  /* 0x0000003400c48947 */ /* 0x006fea0003800000 */
.L_x_224:
[----:B------:R-:W4:Y:S01]  /*5fe0*/  LDS.128 R4, [R4+0x2d0] ;  /* 0x0002d00004047984 */ /* 0x000f220000000c00 */
[----:B------:R-:W-:Y:S01]  /*5ff0*/  UISETP.GE.AND UP0, UPT, UR40, 0x1, UPT ;  /* 0x000000012800788c */ /* 0x000fe2000bf06270 */
[----:B------:R-:W-:Y:S01]  /*6000*/  @!PT LDS RZ, [RZ] ;  /* 0x00000000fffff984 */ /* 0x000fe20000000800 */
[----:B------:R-:W-:Y:S01]  /*6010*/  @!PT LDS RZ, [RZ] ;  /* 0x00000000fffff984 */ /* 0x000fe20000000800 */
[----:B------:R-:W-:Y:S01]  /*6020*/  @!PT LDS RZ, [RZ] ;  /* 0x00000000fffff984 */ /* 0x000fe20000000800 */
[----:B------:R-:W-:Y:S01]  /*6030*/  @!PT LDS RZ, [RZ] ;  /* 0x00000000fffff984 */ /* 0x000fe20000000800 */
[----:B------:R1:W-:Y:S06]  /*6040*/  MEMBAR.ALL.CTA ;  /* 0x0000000000007992 */ /* 0x0003ec0000008000 */
[----:B-1----:R-:W1:Y:S01]  /*6050*/  FENCE.VIEW.ASYNC.S ;  /* 0x00000000000073c6 */ /* 0x002e620000000000 */
[----:B----4-:R-:W-:Y:S11]  /*6060*/  LOP3.LUT P0, RZ, R6, 0x1, RZ, 0xc0, !PT ;  /* 0x0000000106ff7812 */ /* 0x010ff6000780c0ff */
[----:B------:R-:W-:Y:S02]  /*6070*/  @!UPT UIADD3 URZ, UPT, UPT, URZ, URZ, URZ ;  /* 0x000000fffffff290 */ /* 0x000fe4000fffe0ff */
[----:B-1----:R-:W-:Y:S01]  /*6080*/  VOTEU.ANY UP1, P0 ;  /* 0x0000000000ff7886 */ /* 0x002fe20000020100 */
[----:B------:R-:W-:Y:S01]  /*6090*/  PLOP3.LUT P0, PT, PT, PT, UP1, 0x80, 0x8 ;  /* 0x000000000008781c */ /* 0x000fe20003f0f018 */
[----:B------:R-:W-:Y:S11]  /*60a0*/  UP2UR UR47, UPR, URZ, 0x2 ;  /* 0x00000002ff2f7883 */ /* 0x000ff60008000000 */
[----:B------:R-:W-:Y:S01]  /*60b0*/  @!UPT UIADD3 URZ, UPT, UPT, URZ, URZ, URZ ;  /* 0x000000fffffff290 */ /* 0x000fe2000fffe0ff */
        /* <DEDUP_REMOVED lines=13> */
[----:B------:R-:W2:Y:S01]  /*6190*/  LDCU UR12, c[0x0][0xb20] ;  /* 0x00016400ff0c77ac */ /* 0x000ea20008000800 */
[----:B------:R-:W-:Y:S02]  /*61a0*/  UIMAD.WIDE.U32 UR4, UR49, UR55, URZ ;  /* 0x00000037310472a5 */ /* 0x000fe4000f8e00ff */
[----:B------:R-:W-:Y:S02]  /*61b0*/  UIMAD.WIDE.U32 UR6, UR50, UR52, URZ ;  /* 0x00000034320672a5 */ /* 0x000fe4000f8e00ff */
[----:B------:R-:W-:Y:S02]  /*61c0*/  UISETP.NE.AND UP0, UPT, UR54, 0x1, UPT ;  /* 0x000000013600788c */ /* 0x000fe4000bf05270 */
[----:B------:R-:W-:Y:S02]  /*61d0*/  UIMAD.WIDE.U32 UR8, UR37, UR55, URZ ;  /* 0x00000037250872a5 */ /* 0x000fe4000f8e00ff */
[----:B------:R-:W-:Y:S02]  /*61e0*/  UIMAD.WIDE.U32 UR10, UR38, UR52, URZ ;  /* 0x00000034260a72a5 */ /* 0x000fe4000f8e00ff */
[----:B------:R-:W-:Y:S02]  /*61f0*/  UISETP.NE.AND UP1, UPT, UR41, 0x1, UPT ;  /* 0x000000012900788c */ /* 0x000fe4000bf25270 */
[----:B------:R-:W-:Y:S01]  /*6200*/  UISETP.NE.AND UP2, UPT, UR40, 0x1, UPT ;  /* 0x000000012800788c */ /* 0x000fe2000bf45270 */
[----:B------:R-:W-:Y:S02]  /*6210*/  UMOV UR4, UR5 ;  /* 0x0000000500047c82 */ /* 0x000fe40008000000 */
[----:B--2---:R-:W-:Y:S03]  /*6220*/  USHF.R.U32.HI UR5, URZ, UR12, UR4 ;  /* 0x0000000cff057299 */ /* 0x004fe60008011604 */
[----:B------:R-:W-:Y:S02]  /*6230*/  UMOV UR4, UR7 ;  /* 0x0000000700047c82 */ /* 0x000fe40008000000 */
[----:B------:R-:W-:Y:S02]  /*6240*/  USHF.R.U32.HI UR7, URZ, UR53, UR4 ;  /* 0x00000035ff077299 */ /* 0x000fe40008011604 */
[----:B------:R-:W-:Y:S02]  /*6250*/  USEL UR4, UR49, UR5, !UP0 ;  /* 0x0000000531047287 */ /* 0x000fe4000c000000 */
[----:B------:R-:W-:Y:S01]  /*6260*/  USEL UR7, UR50, UR7, !UP1 ;  /* 0x0000000732077287 */ /* 0x000fe2000c800000 */
[----:B------:R-:W-:Y:S01]  /*6270*/  UMOV UR5, UR9 ;  /* 0x0000000900057c82 */ /* 0x000fe20008000000 */
[----:B------:R-:W-:Y:S02]  /*6280*/  UIMAD.WIDE.U32 UR8, UR4, UR42, URZ ;  /* 0x0000002a040872a5 */ /* 0x000fe4000f8e00ff */
[----:B------:R-:W-:Y:S03]  /*6290*/  USHF.R.U32.HI UR6, URZ, UR12, UR5 ;  /* 0x0000000cff067299 */ /* 0x000fe60008011605 */
[----:B------:R-:W-:Y:S01]  /*62a0*/  UMOV UR5, UR11 ;  /* 0x0000000b00057c82 */ /* 0x000fe20008000000 */
[----:B------:R-:W-:Y:S02]  /*62b0*/  UIMAD.WIDE.U32 UR10, UR7, UR42, URZ ;  /* 0x0000002a070a72a5 */ /* 0x000fe4000f8e00ff */
[----:B------:R-:W-:Y:S02]  /*62c0*/  USHF.R.U32.HI UR12, URZ, UR53, UR5 ;  /* 0x00000035ff0c7299 */ /* 0x000fe40008011605 */
[----:B------:R-:W-:Y:S01]  /*62d0*/  USEL UR6, UR37, UR6, !UP0 ;  /* 0x0000000625067287 */ /* 0x000fe2000c000000 */
[----:B------:R-:W-:Y:S02]  /*62e0*/  UMOV UR5, UR9 ;  /* 0x0000000900057c82 */ /* 0x000fe40008000000 */
[----:B------:R-:W-:Y:S01]  /*62f0*/  UMOV UR10, UR11 ;  /* 0x0000000b000a7c82 */ /* 0x000fe20008000000 */
[----:B------:R-:W-:Y:S02]  /*6300*/  @UP2 USHF.R.U32.HI UR4, URZ, UR43, UR5 ;  /* 0x0000002bff042299 */ /* 0x000fe40008011605 */
[----:B------:R-:W-:Y:S02]  /*6310*/  @UP2 USHF.R.U32.HI UR7, URZ, UR43, UR10 ;  /* 0x0000002bff072299 */ /* 0x000fe4000801160a */
[----:B------:R-:W-:Y:S02]  /*6320*/  UIMAD UR4, UR40, UR4, URZ ;  /* 0x00000004280472a4 */ /* 0x000fe4000f8e02ff */
[----:B------:R-:W-:Y:S02]  /*6330*/  UIMAD.WIDE.U32 UR10, UR6, UR42, URZ ;  /* 0x0000002a060a72a5 */ /* 0x000fe4000f8e00ff */
[----:B------:R-:W-:Y:S02]  /*6340*/  USEL UR5, UR38, UR12, !UP1 ;  /* 0x0000000c26057287 */ /* 0x000fe4000c800000 */
[----:B------:R-:W-:Y:S02]  /*6350*/  UIMAD UR8, UR40, UR7, URZ ;  /* 0x00000007280872a4 */ /* 0x000fe4000f8e02ff */
[----:B------:R-:W-:Y:S03]  /*6360*/  UISETP.GE.AND UP0, UPT, UR6, UR4, UPT ;  /* 0x000000040600728c */ /* 0x000fe6000bf06270 */
[----:B------:R-:W-:Y:S01]  /*6370*/  UMOV UR4, UR11 ;  /* 0x0000000b00047c82 */ /* 0x000fe20008000000 */
[----:B------:R-:W-:Y:S02]  /*6380*/  UISETP.GE.OR UP0, UPT, UR5, UR8, UP0 ;  /* 0x000000080500728c */ /* 0x000fe40008706670 */
[----:B------:R-:W-:Y:S02]  /*6390*/  USHF.R.U32.HI UR4, URZ, UR43, UR4 ;  /* 0x0000002bff047299 */ /* 0x000fe40008011604 */
[----:B------:R-:W-:Y:S02]  /*63a0*/  UIMAD.WIDE.U32 UR8, UR5, UR42, URZ ;  /* 0x0000002a050872a5 */ /* 0x000fe4000f8e00ff */
[----:B------:R-:W-:Y:S02]  /*63b0*/  USEL UR11, UR6, UR4, !UP2 ;  /* 0x00000004060b7287 */ /* 0x000fe4000d000000 */
[----:B------:R-:W-:Y:S02]  /*63c0*/  UIADD3 UR8, UPT, UPT, -UR5, URZ, URZ ;  /* 0x000000ff05087290 */ /* 0x000fe4000fffe1ff */
[----:B------:R-:W-:Y:S01]  /*63d0*/  UIADD3 UR10, UPT, UPT, -UR11, URZ, URZ ;  /* 0x000000ff0b0a7290 */ /* 0x000fe2000fffe1ff */
[----:B------:R-:W-:Y:S01]  /*63e0*/  @!UP0 UMOV UR4, UR9 ;  /* 0x0000000900048c82 */ /* 0x000fe20008000000 */
[----:B------:R-:W-:Y:S02]  /*63f0*/  UIADD3 UR9, UPT, UPT, -UR6, URZ, URZ ;  /* 0x000000ff06097290 */ /* 0x000fe4000fffe1ff */
[----:B------:R-:W-:Y:S02]  /*6400*/  @!UP0 USHF.R.U32.HI UR4, URZ, UR43, UR4 ;  /* 0x0000002bff048299 */ /* 0x000fe40008011604 */
[----:B------:R-:W-:Y:S02]  /*6410*/  UIMAD UR10, UR40, UR10, UR6 ;  /* 0x0000000a280a72a4 */ /* 0x000fe4000f8e0206 */
[----:B------:R-:W-:Y:S04]  /*6420*/  @!UP0 USEL UR4, UR5, UR4, !UP2 ;  /* 0x0000000405048287 */ /* 0x000fe8000d000000 */
[----:B------:R-:W-:Y:S02]  /*6430*/  @!UP0 UIMAD UR10, UR7, UR10, UR4 ;  /* 0x0000000a070a82a4 */ /* 0x000fe4000f8e0204 */
[----:B------:R-:W-:Y:S02]  /*6440*/  @!UP0 UIADD3 UR11, UPT, UPT, UR11, -UR4, URZ ;  /* 0x800000040b0b8290 */ /* 0x000fe4000fffe0ff */
[----:B------:R-:W-:Y:S02]  /*6450*/  UIMAD UR7, UR41, UR8, UR38 ;  /* 0x00000008290772a4 */ /* 0x000fe4000f8e0226 */
[----:B------:R-:W-:Y:S02]  /*6460*/  @!UP0 UIMAD UR6, UR11, UR40, UR5 ;  /* 0x000000280b0682a4 */ /* 0x000fe4000f8e0205 */
[----:B------:R-:W-:Y:S01]  /*6470*/  UIMAD UR4, UR54, UR9, UR37 ;  /* 0x00000009360472a4 */ /* 0x000fe2000f8e0225 */
[----:B------:R-:W-:Y:S02]  /*6480*/  @!UP0 UMOV UR5, UR10 ;  /* 0x0000000a00058c82 */ /* 0x000fe40008000000 */
[----:B------:R-:W-:Y:S02]  /*6490*/  UIMAD UR38, UR5, UR41, UR7 ;  /* 0x00000029052672a4 */ /* 0x000fe4000f8e0207 */
[----:B------:R-:W-:Y:S11]  /*64a0*/  UIMAD UR37, UR6, UR54, UR4 ;  /* 0x00000036062572a4 */ /* 0x000ff6000f8e0204 */
[----:B------:R-:W-:Y:S01]  /*64b0*/  @!UPT UIADD3 URZ, UPT, UPT, URZ, URZ, URZ ;  /* 0x000000fffffff290 */ /* 0x000fe2000fffe0ff */
.L_x_116:
[----:B------:R-:W-:Y:S01]  /*64c0*/  UISETP.NE.AND UP0, UPT, UR39, 0x1, UPT ;  /* 0x000000012700788c */ /* 0x000fe2000bf05270 */
[----:B------:R-:W-:Y:S10]  /*64d0*/  IADD3 R149, PT, PT, R149, 0x1, RZ ;  /* 0x0000000195957810 */ /* 0x000ff40007ffe0ff */
[----:B------:R-:W2:Y:S01]  /*64e0*/  @!UP0 LDCU.128 UR12, c[0x0][0xb10] ;  /* 0x00016200ff0c87ac */ /* 0x000ea20008000c00 */
[----:B------:R-:W4:Y:S01]  /*64f0*/  @!UP0 LDCU UR5, c[0x0][0xb0c] ;  /* 0x00016180ff0587ac */ /* 0x000f220008000800 */
[----:B------:R-:W3:Y:S01]  /*6500*/  @!UP0 LDCU UR10, c[0x0][0xb20] ;  /* 0x00016400ff0a87ac */ /* 0x000ee20008000800 */
[----:B--2---:R-:W-:Y:S02]  /*6510*/  UIMAD.WIDE.U32 UR8, UR38, UR12, URZ ;  /* 0x0000000c260872a5 */ /* 0x004fe4000f8e00ff */
[----:B------:R-:W-:Y:S02]  /*6520*/  UIMAD.WIDE.U32 UR6, UR37, UR15, URZ ;  /* 0x0000000f250672a5 */ /* 0x000fe4000f8e00ff */
[----:B------:R-:W-:Y:S03]  /*6530*/  @!UP0 UISETP.NE.AND UP1, UPT, UR14, 0x1, UPT ;  /* 0x000000010e00888c */ /* 0x000fe6000bf25270 */
[----:B------:R-:W-:Y:S01]  /*6540*/  @!UP0 UMOV UR4, UR9 ;  /* 0x0000000900048c82 */ /* 0x000fe20008000000 */
[----:B----4-:R-:W-:Y:S02]  /*6550*/  @!UP0 UISETP.NE.AND UP2, UPT, UR5, 0x1, UPT ;  /* 0x000000010500888c */ /* 0x010fe4000bf45270 */
[----:B------:R-:W-:Y:S01]  /*6560*/  @!UP0 USHF.R.U32.HI UR4, URZ, UR13, UR4 ;  /* 0x0000000dff048299 */ /* 0x000fe20008011604 */
[----:B------:R-:W-:Y:S02]  /*6570*/  @!UP0 UMOV UR6, UR7 ;  /* 0x0000000700068c82 */ /* 0x000fe40008000000 */
[----:B---3--:R-:W-:Y:S02]  /*6580*/  @!UP0 USHF.R.U32.HI UR6, URZ, UR10, UR6 ;  /* 0x0000000aff068299 */ /* 0x008fe40008011606 */
[----:B------:R-:W-:Y:S02]  /*6590*/  @!UP0 USEL UR7, UR38, UR4, !UP2 ;  /* 0x0000000426078287 */ /* 0x000fe4000d000000 */
[----:B------:R-:W-:Y:S04]  /*65a0*/  @!UP0 USEL UR6, UR37, UR6, !UP1 ;  /* 0x0000000625068287 */ /* 0x000fe8000c800000 */
[----:B------:R-:W-:Y:S02]  /*65b0*/  @!UP0 UIADD3 UR4, UPT, UPT, -UR7, UR6, URZ ;  /* 0x0000000607048290 */ /* 0x000fe4000fffe1ff */
[----:B------:R-:W-:Y:S02]  /*65c0*/  @!UP0 UIADD3 UR6, UPT, UPT, UR7, -UR6, URZ ;  /* 0x8000000607068290 */ /* 0x000fe4000fffe0ff */
[----:B------:R-:W-:Y:S02]  /*65d0*/  @!UP0 UIMAD UR38, UR4, UR5, UR38 ;  /* 0x00000005042682a4 */ /* 0x000fe4000f8e0226 */
[----:B------:R-:W-:Y:S02]  /*65e0*/  @!UP0 UIMAD UR37, UR6, UR14, UR37 ;  /* 0x0000000e062582a4 */ /* 0x000fe4000f8e0225 */
[----:B------:R-:W-:Y:S09]  /*65f0*/  ULOP3.LUT UP0, URZ, UR56, 0x1b0, URZ, 0xc0, !UPT ;  /* 0x000001b038ff7892 */ /* 0x000ff2000f80c0ff */
[----:B------:R-:W-:Y:S05]  /*6600*/  BRA.U !UP0, `(.L_x_117) ;  /* 0x0000000108407547 */ /* 0x000fea000b800000 */
[----:B------:R-:W2:Y:S01]  /*6610*/  LDCU.64 UR8, c[0x4][0x80] ;  /* 0x01001000ff0877ac */ /* 0x000ea20008000a00 */
[----:B------:R-:W-:Y:S01]  /*6620*/  MOV R3, 0x0 ;  /* 0x0000000000037802 */ /* 0x000fe20000000f00 */
[----:B------:R-:W-:Y:S02]  /*6630*/  HFMA2 R12, -RZ, RZ, 0, 5.9604644775390625e-08 ;  /* 0x00000001ff0c7431 */ /* 0x000fe400000001ff */
[----:B------:R-:W-:Y:S02]  /*6640*/  IMAD.MOV.U32 R8, RZ, RZ, 0x70 ;  /* 0x00000070ff087424 */ /* 0x000fe400078e00ff */
[----:B------:R-:W-:Y:S01]  /*6650*/  IMAD.MOV.U32 R13, RZ, RZ, RZ ;  /* 0x000000ffff0d7224 */ /* 0x000fe200078e00ff */
[----:B------:R-:W3:Y:S01]  /*6660*/  LDCU.64 UR6, c[0x4][0x88] ;  /* 0x01001100ff0677ac */ /* 0x000ee20008000a00 */
[----:B------:R-:W4:Y:S01]  /*6670*/  LDC.64 R2, c[0x4][R3] ;  /* 0x0100000003027b82 */ /* 0x000f220000000a00 */
[----:B------:R-:W1:Y:S01]  /*6680*/  LDCU.64 UR4, c[0x4][0x8] ;  /* 0x01000100ff0477ac */ /* 0x000e620008000a00 */
[----:B--2---:R-:W-:Y:S01]  /*6690*/  MOV R5, UR9 ;  /* 0x0000000900057c02 */ /* 0x004fe20008000f00 */
[----:B------:R-:W-:Y:S01]  /*66a0*/  IMAD.U32 R4, RZ, RZ, UR8 ;  /* 0x00000008ff047e24 */ /* 0x000fe2000f8e00ff */
[----:B---3--:R-:W-:Y:S01]  /*66b0*/  MOV R7, UR7 ;  /* 0x0000000700077c02 */ /* 0x008fe20008000f00 */
[----:B------:R-:W-:Y:S01]  /*66c0*/  IMAD.U32 R6, RZ, RZ, UR6 ;  /* 0x00000006ff067e24 */ /* 0x000fe2000f8e00ff */
[----:B-1----:R-:W-:Y:S01]  /*66d0*/  MOV R11, UR5 ;  /* 0x00000005000b7c02 */ /* 0x002fe20008000f00 */
[----:B------:R-:W-:Y:S02]  /*66e0*/  IMAD.U32 R10, RZ, RZ, UR4 ;  /* 0x00000004ff0a7e24 */ /* 0x000fe4000f8e00ff */
[----:B------:R-:W-:Y:S07]  /*66f0*/  LEPC R20, `(.L_x_117) ;  /* 0x000000001014794e */ /* 0x000fee0000000000 */
[----:B----45:R-:W-:Y:S05]  /*6700*/  CALL.ABS.NOINC R2 ;  /* 0x0000000002007343 */ /* 0x030fea0003c00000 */
.L_x_117:
[----:B------:R-:W-:Y:S01]  /*6710*/  LOP3.LUT P0, RZ, R153, 0x1b0, RZ, 0xc0, !PT ;  /* 0x000001b099ff7812 */ /* 0x000fe2000780c0ff */
[----:B------:R-:W-:Y:S11]  /*6720*/  BSSY.RECONVERGENT B6, `(.L_x_118) ;  /* 0x0000013000067945 */ /* 0x000ff60003800200 */
[----:B------:R-:W-:Y:S01]  /*6730*/  @!UPT UIADD3 URZ, UPT, UPT, URZ, URZ, URZ ;  /* 0x000000fffffff290 */ /* 0x000fe2000fffe0ff */
[----:B------:R-:W-:Y:S05]  /*6740*/  @!P0 BRA `(.L_x_119) ;  /* 0x0000000000408947 */ /* 0x000fea0003800000 */
        /* <DEDUP_REMOVED lines=16> */
.L_x_119:
[----:B------:R-:W-:Y:S05]  /*6850*/  BSYNC.RECONVERGENT B6 ;  /* 0x0000000000067941 */ /* 0x000fea0003800200 */
.L_x_118:
[----:B------:R-:W-:Y:S01]  /*6860*/  ISETP.NE.U32.AND P3, PT, R140, RZ, PT ;  /* 0x000000ff8c00720c */ /* 0x000fe20003f65070 */
[----:B------:R-:W-:Y:S01]  /*6870*/  UISETP.NE.AND UP1, UPT, UR61, URZ, UPT ;  /* 0x000000ff3d00728c */ /* 0x000fe2000bf25270 */
[----:B------:R-:W-:Y:S02]  /*6880*/  ISETP.NE.U32.AND P4, PT, R136, RZ, PT ;  /* 0x000000ff8800720c */ /* 0x000fe40003f85070 */
[----:B------:R-:W-:Y:S02]  /*6890*/  ISETP.NE.AND.EX P3, PT, R141, RZ, PT, P3 ;  /* 0x000000ff8d00720c */ /* 0x000fe40003f65330 */
[----:B------:R-:W-:Y:S02]  /*68a0*/  PLOP3.LUT P1, PT, PT, PT, PT, 0x8, 0x80 ;  /* 0x000000000080781c */ /* 0x000fe40003f2e170 */
[----:B------:R-:W-:Y:S02]  /*68b0*/  PLOP3.LUT P0, PT, PT, PT, UP1, 0x80, 0x8 ;  /* 0x000000000008781c */ /* 0x000fe40003f0f018 */
[----:B------:R-:W-:Y:S02]  /*68c0*/  ISETP.NE.AND.EX P4, PT, R137, RZ, PT, P4 ;  /* 0x000000ff8900720c */ /* 0x000fe40003f85340 */
[----:B------:R-:W2:Y:S09]  /*68d0*/  @UP1 LDCU.64 UR4, c[0x0][0x888] ;  /* 0x00011100ff0417ac */ /* 0x000eb20008000a00 */
[----:B------:R-:W-:Y:S01]  /*68e0*/  @P0 PLOP3.LUT P1, PT, P3, PT, PT, 0x80, 0x8 ;  /* 0x000000000008081c */ /* 0x000fe20001f2f070 */
[----:B--2---:R-:W-:Y:S04]  /*68f0*/  @UP1 UISETP.NE.U32.AND UP0, UPT, UR4, URZ, UPT ;  /* 0x000000ff0400128c */ /* 0x004fe8000bf05070 */
[----:B------:R-:W-:Y:S04]  /*6900*/  @UP1 UISETP.NE.AND.EX UP0, UPT, UR5, URZ, UPT, UP0 ;  /* 0x000000ff0500128c */ /* 0x000fe8000bf05300 */
[----:B------:R-:W-:Y:S01]  /*6910*/  @UP1 USEL UR4, URZ, 0xffffffff, UP0 ;  /* 0xffffffffff041887 */ /* 0x000fe20008000000 */
[----:B------:R-:W-:Y:S11]  /*6920*/  @!P3 BRA `(.L_x_120) ;  /* 0x000000000030b947 */ /* 0x000ff60003800000 */
        /* <DEDUP_REMOVED lines=12> */
.L_x_120:
[----:B------:R-:W-:Y:S05]  /*69f0*/  @!P4 BRA `(.L_x_121) ;  /* 0x000000000024c947 */ /* 0x000fea0003800000 */
[----:B------:R-:W-:Y:S01]  /*6a00*/  ISETP.NE.U32.AND P2, PT, R134, RZ, PT ;  /* 0x000000ff8600720c */ /* 0x000fe20003f45070 */
[----:B------:R-:W2:Y:S03]  /*6a10*/  LDCU.64 UR6, c[0x0][0x358] ;  /* 0x00006b00ff0677ac */ /* 0x000ea60008000a00 */
[----:B------:R-:W-:Y:S11]  /*6a20*/  ISETP.NE.AND.EX P2, PT, R135, RZ, PT, P2 ;  /* 0x000000ff8700720c */ /* 0x000ff60003f45320 */
[----:B------:R-:W-:Y:S02]  /*6a30*/  @!UPT UIADD3 URZ, UPT, UPT, URZ, URZ, URZ ;  /* 0x000000fffffff290 */ /* 0x000fe4000fffe0ff */
[----:B------:R-:W4:Y:S01]  /*6a40*/  @P2 LDC.64 R2, c[0x0][0x8a8] ;  /* 0x00022a00ff022b82 */ /* 0x000f220000000a00 */
[----:B-1----:R-:W-:Y:S04]  /*6a50*/  @P2 IMAD R0, R136, UR36, RZ ;  /* 0x0000002488002c24 */ /* 0x002fe8000f8e02ff */
[----:B----4-:R-:W-:Y:S05]  /*6a60*/  @P2 IMAD.WIDE R2, R0, 0x4, R2 ;  /* 0x0000000400022825 */ /* 0x010fea00078e0202 */
[----:B--2--5:R2:W5:Y:S02]  /*6a70*/  @P2 LDG.E R70, desc[UR6][R2.64] ;  /* 0x0000000602462981 */ /* 0x024564000c1e1900 */
[----:B--2---:R-:W4:Y:S02]  /*6a80*/  @!P2 LDC R70, c[0x0][0x8a0] ;  /* 0x00022800ff46ab82 */ /* 0x004f240000000800 */
.L_x_121:
[----:B---3-5:R-:W-:Y:S01]  /*6a90*/  @P0 ISETP.NE.AND P4, PT, R71, RZ, PT ;  /* 0x000000ff4700020c */ /* 0x028fe20003f85270 */
[----:B-1----:R-:W-:Y:S01]  /*6aa0*/  IMAD.U32 R0, RZ, RZ, UR4 ;  /* 0x00000004ff007e24 */ /* 0x002fe2000f8e00ff */
[----:B------:R-:W-:Y:S01]  /*6ab0*/  @P0 LOP3.LUT P2, RZ, R147, 0xff, RZ, 0xc0, !PT ;  /* 0x000000ff93ff0812 */ /* 0x000fe2000784c0ff */
[----:B------:R-:W-:Y:S01]  /*6ac0*/  BSSY B1, `(.L_x_122) ;  /* 0x000003d000017945 */ /* 0x000fe20003800000 */
[----:B------:R-:W-:Y:S02]  /*6ad0*/  @P0 SEL R2, RZ, 0xffffffff, P4 ;  /* 0xffffffffff020807 */ /* 0x000fe40002000000 */
[----:B------:R-:W-:Y:S02]  /*6ae0*/  CS2R R90, SRZ ;  /* 0x00000000005a7805 */ /* 0x000fe4000001ff00 */
[----:B------:R-:W-:Y:S02]  /*6af0*/  LEA R22, R68, UR44, 0x3 ;  /* 0x0000002c44167c11 */ /* 0x000fe4000f8e18ff */
[----:B------:R-:W-:Y:S02]  /*6b00*/  CS2R R88, SRZ ;  /* 0x0000000000587805 */ /* 0x000fe4000001ff00 */
[----:B------:R-:W-:Y:S02]  /*6b10*/  @P1 SEL R2, R0, R2, !P2 ;  /* 0x0000000200021207 */ /* 0x000fe40005000000 */
[----:B------:R-:W-:Y:S02]  /*6b20*/  CS2R R86, SRZ ;  /* 0x0000000000567805 */ /* 0x000fe4000001ff00 */
[----:B------:R-:W-:Y:S02]  /*6b30*/  SHF.L.U32 R4, R152, 0x1f, RZ ;  /* 0x0000001f98047819 */ /* 0x000fe400000006ff */
[----:B------:R-:W-:Y:S02]  /*6b40*/  CS2R R84, SRZ ;  /* 0x0000000000547805 */ /* 0x000fe4000001ff00 */
[----:B------:R-:W-:Y:S02]  /*6b50*/  @P0 LOP3.LUT R2, R2, 0x1, RZ, 0xc0, !PT ;  /* 0x0000000102020812 */ /* 0x000fe400078ec0ff */
[----:B------:R-:W-:Y:S02]  /*6b60*/  CS2R R18, SRZ ;  /* 0x0000000000127805 */ /* 0x000fe4000001ff00 */
[----:B------:R-:W-:Y:S02]  /*6b70*/  PLOP3.LUT P5, PT, PT, PT, PT, 0x8, 0x80 ;  /* 0x000000000080781c */ /* 0x000fe40003fae170 */
[----:B------:R-:W-:Y:S02]  /*6b80*/  CS2R R16, SRZ ;  /* 0x0000000000107805 */ /* 0x000fe4000001ff00 */
[----:B------:R-:W-:Y:S01]  /*6b90*/  ISETP.NE.U32.OR P1, PT, R2, 0x1, !P0 ;  /* 0x000000010200780c */ /* 0x000fe20004725470 */
[----:B------:R-:W-:Y:S01]  /*6ba0*/  IMAD R2, R68, 0x40, R69 ;  /* 0x0000004044027824 */ /* 0x000fe200078e0245 */
[----:B------:R-:W-:Y:S02]  /*6bb0*/  CS2R R26, SRZ ;  /* 0x00000000001a7805 */ /* 0x000fe4000001ff00 */
[----:B------:R-:W-:Y:S09]  /*6bc0*/  CS2R R24, SRZ ;  /* 0x0000000000187805 */ /* 0x000ff2000001ff00 */
[----:B------:R-:W-:Y:S04]  /*6bd0*/  @P1 SHF.L.U32 R0, R150, 0x1f, RZ ;  /* 0x0000001f96001819 */ /* 0x000fe800000006ff */
[----:B------:R-:W1:Y:S01]  /*6be0*/  @P1 SYNCS.PHASECHK.TRANS64.TRYWAIT P0, [UR44+0x220], R0 ;  /* 0x00022000ff0015a7 */ /* 0x000e62000800112c */
[----:B------:R2:W3:Y:S01]  /*6bf0*/  SYNCS.PHASECHK.TRANS64.TRYWAIT P4, [R22+URZ+0x260], R4 ;  /* 0x00026004160075a7 */ /* 0x0004e200080811ff */
[----:B-1----:R-:W-:Y:S01]  /*6c00*/  @P1 PLOP3.LUT P5, PT, P0, PT, PT, 0x8, 0x80 ;  /* 0x000000000080181c */ /* 0x002fe200007ae170 */
[----:B------:R-:W-:Y:S01]  /*6c10*/  @!UPT UIADD3 URZ, UPT, UPT, URZ, URZ, URZ ;  /* 0x000000fffffff290 */ /* 0x000fe2000fffe0ff */
[----:B--23--:R-:W-:Y:S11]  /*6c20*/  @!P1 BRA `(.L_x_123) ;  /* 0x0000000000989947 */ /* 0x00cff60003800000 */
[----:B------:R-:W-:Y:S01]  /*6c30*/  ISETP.NE.U32.AND P0, PT, RZ, UR58, PT ;  /* 0x0000003aff007c0c */ /* 0x000fe2000bf05070 */
[----:B------:R-:W-:Y:S01]  /*6c40*/  BSSY B0, `(.L_x_124) ;  /* 0x0000016000007945 */ /* 0x000fe20003800000 */
[----:B------:R-:W-:Y:S02]  /*6c50*/  ISETP.NE.AND P2, PT, R71, RZ, PT ;  /* 0x000000ff4700720c */ /* 0x000fe40003f45270 */
[----:B------:R-:W-:Y:S02]  /*6c60*/  CS2R R26, SRZ ;  /* 0x00000000001a7805 */ /* 0x000fe4000001ff00 */
[----:B------:R-:W-:Y:S02]  /*6c70*/  ISETP.NE.AND.EX P0, PT, RZ, UR59, PT, P0 ;  /* 0x0000003bff007c0c */ /* 0x000fe4000bf05300 */
[----:B------:R-:W-:Y:S02]  /*6c80*/  CS2R R24, SRZ ;  /* 0x0000000000187805 */ /* 0x000fe4000001ff00 */
[----:B------:R-:W-:Y:S02]  /*6c90*/  LOP3.LUT P1, RZ, R147, 0xff, RZ, 0xc0, !PT ;  /* 0x000000ff93ff7812 */ /* 0x000fe4000782c0ff */
[----:B------:R-:W-:Y:S02]  /*6ca0*/  CS2R R18, SRZ ;  /* 0x0000000000127805 */ /* 0x000fe4000001ff00 */
[----:B------:R-:W-:Y:S02]  /*6cb0*/  SEL R0, RZ, 0xffffffff, P2 ;  /* 0xffffffffff007807 */ /* 0x000fe40001000000 */
[----:B------:R-:W-:Y:S02]  /*6cc0*/  CS2R R16, SRZ ;  /* 0x0000000000107805 */ /* 0x000fe4000001ff00 */
[----:B------:R-:W-:Y:S02]  /*6cd0*/  SEL R3, RZ, 0xffffffff, P0 ;  /* 0xffffffffff037807 */ /* 0x000fe40000000000 */
[----:B------:R-:W-:Y:S02]  /*6ce0*/  CS2R R86, SRZ ;  /* 0x0000000000567805 */ /* 0x000fe4000001ff00 */
[----:B------:R-:W-:Y:S02]  /*6cf0*/  CS2R R84, SRZ ;  /* 0x0000000000547805 */ /* 0x000fe4000001ff00 */
[----:B------:R-:W-:Y:S02]  /*6d00*/  CS2R R90, SRZ ;  /* 0x00000000005a7805 */ /* 0x000fe4000001ff00 */
[----:B------:R-:W-:Y:S02]  /*6d10*/  @P3 SEL R0, R3, R0, !P1 ;  /* 0x0000000003003207 */ /* 0x000fe40004800000 */
[----:B------:R-:W-:Y:S02]  /*6d20*/  CS2R R88, SRZ ;  /* 0x0000000000587805 */ /* 0x000fe4000001ff00 */
[----:B------:R-:W-:Y:S04]  /*6d30*/  LOP3.LUT R0, R0, 0x1, RZ, 0xc0, !PT ;  /* 0x0000000100007812 */ /* 0x000fe800078ec0ff */
[----:B------:R-:W-:Y:S01]  /*6d40*/  ISETP.NE.U32.AND P0, PT, R0, 0x1, PT ;  /* 0x000000010000780c */ /* 0x000fe20003f05070 */
[----:B------:R-:W-:Y:S01]  /*6d50*/  @!UPT UIADD3 URZ, UPT, UPT, URZ, URZ, URZ ;  /* 0x000000fffffff290 */ /* 0x000fe2000fffe0ff */
[----:B------:R-:W-:Y:S11]  /*6d60*/  @!P5 BRA `(.L_x_125) ;  /* 0x00000000000cd947 */ /* 0x000ff60003800000 */
[----:B------:R-:W-:Y:S04]  /*6d70*/  SHF.L.U32 R3, R150, 0x1f, RZ ;  /* 0x0000001f96037819 */ /* 0x000fe800000006ff */
[----:B------:R-:W1:Y:S02]  /*6d80*/  SYNCS.PHASECHK.TRANS64.TRYWAIT P1, [UR44+0x220], R3 ;  /* 0x00022003ff0075a7 */ /* 0x000e64000802112c */
[----:B-1----:R-:W-:Y:S05]  /*6d90*/  @!P1 BRA `(.L_x_126) ;  /* 0x0000002800689947 */ /* 0x002fea0003800000 */
.L_x_125:
[----:B------:R-:W-:Y:S05]  /*6da0*/  BSYNC B0 ;  /* 0x0000000000007941 */ /* 0x000fea0003800000 */
.L_x_124:
[----:B------:R2:W3:Y:S01]  /*6db0*/  @P0 LDS.128 R24, [R146+UR44+0x400] ;  /* 0x0004002c92180984 */ /* 0x0004e20008000c00 */
[----:B------:R-:W-:Y:S01]  /*6dc0*/  UIADD3 UR4, UPT, UPT, UR44, 0x228, URZ ;  /* 0x000002282c047890 */ /* 0x000fe2000fffe0ff */
[----:B------:R-:W-:Y:S02]  /*6dd0*/  LOP3.LUT R150, R150, 0x1, RZ, 0x3c, !PT ;  /* 0x0000000196967812 */ /* 0x000fe400078e3cff */
[----:B------:R2:W1:Y:S01]  /*6de0*/  @P0 LDS.128 R16, [R145+0x400] ;  /* 0x0004000091100984 */ /* 0x0004620000000c00 */
[----:B------:R-:W-:Y:S03]  /*6df0*/  UPRMT UR4, UR48, 0x654, UR4 ;  /* 0x0000065430047896 */ /* 0x000fe60008000004 */
[----:B------:R2:W1:Y:S04]  /*6e00*/  @P0 LDS.128 R84, [R144+0x400] ;  /* 0x0004000090540984 */ /* 0x0004680000000c00 */
[----:B------:R2:W1:Y:S01]  /*6e10*/  @P0 LDS.128 R88, [R143+0x400] ;  /* 0x000400008f580984 */ /* 0x0004620000000c00 */
[----:B------:R-:W-:Y:S01]  /*6e20*/  @!PT LDS RZ, [RZ] ;  /* 0x00000000fffff984 */ /* 0x000fe20000000800 */
[----:B------:R-:W-:Y:S01]  /*6e30*/  @!PT LDS RZ, [RZ] ;  /* 0x00000000fffff984 */ /* 0x000fe20000000800 */
[----:B------:R-:W-:Y:S01]  /*6e40*/  @!PT LDS RZ, [RZ] ;  /* 0x00000000fffff984 */ /* 0x000fe20000000800 */
[----:B------:R-:W-:Y:S01]  /*6e50*/  @!PT LDS RZ, [RZ] ;  /* 0x00000000fffff984 */ /* 0x000fe20000000800 */
[----:B------:R5:W-:Y:S06]  /*6e60*/  MEMBAR.ALL.CTA ;  /* 0x0000000000007992 */ /* 0x000bec0000008000 */
[----:B-----5:R-:W5:Y:S02]  /*6e70*/  FENCE.VIEW.ASYNC.S ;  /* 0x00000000000073c6 */ /* 0x020f640000000000 */
[----:B-----5:R-:W-:Y:S01]  /*6e80*/  SYNCS.ARRIVE.TRANS64.RED.A1T0 RZ, [UR4], RZ ;  /* 0x000000ffffff79a7 */ /* 0x020fe20008100404 */
.L_x_123:
[----:B------:R-:W-:Y:S05]  /*6e90*/  BSYNC B1 ;  /* 0x0000000000017941 */ /* 0x000fea0003800000 */
.L_x_122:
[----:B-1----:R-:W-:Y:S04]  /*6ea0*/  SHF.R.U32.HI R0, RZ, 0x15, R2 ;  /* 0x00000015ff007819 */ /* 0x002fe80000011602 */
[----:B------:R-:W-:Y:S01]  /*6eb0*/  LOP3.LUT P0, RZ, R0, 0x3, R148, 0x48, !PT ;  /* 0x0000000300ff7812 */ /* 0x000fe20007804894 */
[----:B------:R-:W-:Y:S01]  /*6ec0*/  @!UPT UIADD3 URZ, UPT, UPT, URZ, URZ, URZ ;  /* 0x000000fffffff290 */ /* 0x000fe2000fffe0ff */
[----:B------:R-:W-:Y:S11]  /*6ed0*/  @P4 BRA `(.L_x_127) ;  /* 0x0000000000084947 */ /* 0x000ff60003800000 */
[----:B------:R-:W1:Y:S02]  /*6ee0*/  SYNCS.PHASECHK.TRANS64.TRYWAIT P1, [R22+URZ+0x260], R4 ;  /* 0x00026004160075a7 */ /* 0x000e6400080211ff */
[----:B-1----:R-:W-:Y:S05]  /*6ef0*/  @!P1 BRA `(.L_x_128) ;  /* 0x0000002800289947 */ /* 0x002fea0003800000 */
.L_x_127:
[----:B------:R-:W-:Y:S05]  /*6f00*/  @!P0 BRA `(.L_x_129) ;  /* 0x0000000000408947 */ /* 0x000fea0003800000 */
[----:B------:R-:W1:Y:S01]  /*6f10*/  LDCU.64 UR8, c[0x4][0x70] ;  /* 0x01000e00ff0877ac */ /* 0x000e620008000a00 */
[----:B------:R-:W-:Y:S01]  /*6f20*/  MOV R15, 0x0 ;  /* 0x00000000000f7802 */ /* 0x000fe20000000f00 */
[----:B------:R-:W-:Y:S02]  /*6f30*/  HFMA2 R12, -RZ, RZ, 0, 5.9604644775390625e-08 ;  /* 0x00000001ff0c7431 */ /* 0x000fe400000001ff */
[----:B------:R-:W-:Y:S02]  /*6f40*/  IMAD.MOV.U32 R8, RZ, RZ, 0x192 ;  /* 0x00000192ff087424 */ /* 0x000fe400078e00ff */
[----:B------:R-:W-:Y:S01]  /*6f50*/  IMAD.MOV.U32 R13, RZ, RZ, RZ ;  /* 0x000000ffff0d7224 */ /* 0x000fe200078e00ff */
[----:B------:R-:W5:Y:S01]  /*6f60*/  LDCU.64 UR6, c[0x4][0x78] ;  /* 0x01000f00ff0677ac */ /* 0x000f620008000a00 */
[----:B------:R-:W2:Y:S01]  /*6f70*/  LDC.64 R14, c[0x4][R15] ;  /* 0x010000000f0e7b82 */ /* 0x000ea20000000a00 */
[----:B------:R-:W3:Y:S01]  /*6f80*/  LDCU.64 UR4, c[0x4][0x10] ;  /* 0x01000200ff0477ac */ /* 0x000ee20008000a00 */
[----:B-1----:R-:W-:Y:S01]  /*6f90*/  MOV R5, UR9 ;  /* 0x0000000900057c02 */ /* 0x002fe20008000f00 */
[----:B------:R-:W-:Y:S01]  /*6fa0*/  IMAD.U32 R4, RZ, RZ, UR8 ;  /* 0x00000008ff047e24 */ /* 0x000fe2000f8e00ff */
[----:B-----5:R-:W-:Y:S01]  /*6fb0*/  MOV R7, UR7 ;  /* 0x0000000700077c02 */ /* 0x020fe20008000f00 */
[----:B------:R-:W-:Y:S01]  /*6fc0*/  IMAD.U32 R6, RZ, RZ, UR6 ;  /* 0x00000006ff067e24 */ /* 0x000fe2000f8e00ff */
[----:B---3--:R-:W-:Y:S01]  /*6fd0*/  MOV R11, UR5 ;  /* 0x00000005000b7c02 */ /* 0x008fe20008000f00 */
[----:B------:R-:W-:Y:S02]  /*6fe0*/  IMAD.U32 R10, RZ, RZ, UR4 ;  /* 0x00000004ff0a7e24 */ /* 0x000fe4000f8e00ff */
[----:B------:R-:W-:Y:S07]  /*6ff0*/  LEPC R20, `(.L_x_129) ;  /* 0x000000001014794e */ /* 0x000fee0000000000 */
[----:B--2-4-:R-:W-:Y:S05]  /*7000*/  CALL.ABS.NOINC R14 ;  /* 0x000000000e007343 */ /* 0x014fea0003c00000 */
.L_x_129:
[----:B------:R-:W-:Y:S01]  /*7010*/  LOP3.LUT P0, RZ, R142, 0x60, RZ, 0xc0, !PT ;  /* 0x000000608eff7812 */ /* 0x000fe2000780c0ff */
[----:B------:R-:W-:Y:S05]  /*7020*/  WARPSYNC.ALL ;  /* 0x0000000000007948 */ /* 0x000fea0003800000 */
[----:B---3--:R-:W-:Y:S01]  /*7030*/  IMAD.U32 R130, R26, 0x10000, RZ ;  /* 0x000100001a827824 */ /* 0x008fe200078e00ff */
[----:B------:R-:W-:Y:S01]  /*7040*/  R2UR UR4, R2 ;  /* 0x00000000020472ca */ /* 0x000fe200000e0000 */
[----:B------:R-:W-:Y:S01]  /*7050*/  IMAD.U32 R124, R16, 0x10000, RZ ;  /* 0x00010000107c7824 */ /* 0x000fe200078e00ff */
[----:B------:R-:W-:Y:S01]  /*7060*/  R2UR UR5, R22 ;  /* 0x00000000160572ca */ /* 0x000fe200000e0000 */
[----:B------:R-:W-:Y:S01]  /*7070*/  IMAD.SHL.U32 R117, R18, 0x100, RZ ;  /* 0x0000010012757824 */ /* 0x000fe200078e00ff */
[C---:B------:R-:W-:Y:S01]  /*7080*/  PRMT R0, R24.reuse, 0x8880, RZ ;  /* 0x0000888018007816 */ /* 0x040fe200000000ff */
[----:B------:R-:W-:Y:S01]  /*7090*/  IMAD.U32 R109, R85, 0x10000, RZ ;  /* 0x00010000556d7824 */ /* 0x000fe200078e00ff */
[----:B------:R-:W-:Y:S01]  /*70a0*/  SHF.L.U32 R2, R24, 0x10, RZ ;  /* 0x0000001018027819 */ /* 0x000fe200000006ff */
[----:B------:R-:W-:Y:S01]  /*70b0*/  IMAD.U32 R94, R90, 0x10000, RZ ;  /* 0x000100005a5e7824 */ /* 0x000fe200078e00ff */
[----:B------:R-:W-:Y:S01]  /*70c0*/  SHF.L.U32 R3, R24, 0x8, RZ ;  /* 0x0000000818037819 */ /* 0x000fe200000006ff */
[----:B------:R-:W-:Y:S01]  /*70d0*/  IMAD.SHL.U32 R102, R87, 0x100, RZ ;  /* 0x0000010057667824 */ /* 0x000fe200078e00ff */
[----:B------:R-:W-:Y:S01]  /*70e0*/  SHF.R.S32.HI R72, RZ, 0x18, R24 ;  /* 0x00000018ff487819 */ /* 0x000fe20000011418 */
[----:B------:R-:W-:Y:S01]  /*70f0*/  BSSY.RECONVERGENT B0, `(.L_x_130) ;  /* 0x0000124000007945 */ /* 0x000fe20003800200 */
[C---:B------:R-:W-:Y:S02]  /*7100*/  PRMT R133, R25.reuse, 0x8880, RZ ;  /* 0x0000888019857816 */ /* 0x040fe400000000ff */
[C---:B------:R-:W-:Y:S02]  /*7110*/  SHF.L.U32 R73, R25.reuse, 0x10, RZ ;  /* 0x0000001019497819 */ /* 0x040fe400000006ff */
[----:B------:R-:W-:Y:S02]  /*7120*/  SHF.L.U32 R132, R25, 0x8, RZ ;  /* 0x0000000819847819 */ /* 0x000fe400000006ff */
[----:B------:R-:W-:Y:S02]  /*7130*/  SHF.R.S32.HI R74, RZ, 0x18, R25 ;  /* 0x00000018ff4a7819 */ /* 0x000fe40000011419 */
[C---:B------:R-:W-:Y:S02]  /*7140*/  PRMT R131, R26.reuse, 0x8880, RZ ;  /* 0x000088801a837816 */ /* 0x040fe400000000ff */
[----:B------:R-:W-:Y:S02]  /*7150*/  SHF.L.U32 R129, R26, 0x8, RZ ;  /* 0x000000081a817819 */ /* 0x000fe400000006ff */
[----:B------:R-:W-:Y:S02]  /*7160*/  SHF.R.S32.HI R75, RZ, 0x18, R26 ;  /* 0x00000018ff4b7819 */ /* 0x000fe4000001141a */
        /* <DEDUP_REMOVED lines=18> */
[----:B------:R-:W1:Y:S01]  /*7290*/  LDTM.x64 R4, tmem[UR4] ;  /* 0x00000004000479ee */ /* 0x000e620008340000 */
[----:B------:R-:W-:Y:S01]  /*72a0*/  NOP ;  /* 0x0000000000007918 */ /* 0x000fe20000000000 */
[----:B------:R-:W-:Y:S01]  /*72b0*/  SHF.R.S32.HI R73, RZ, 0x18, R73 ;  /* 0x00000018ff497819 */ /* 0x000fe20000011449 */
[----:B------:R-:W-:Y:S01]  /*72c0*/  UIADD3 UR4, UPT, UPT, UR5, 0x280, URZ ;  /* 0x0000028005047890 */ /* 0x000fe2000fffe0ff */
[----:B------:R-:W-:Y:S02]  /*72d0*/  SHF.R.S32.HI R2, RZ, 0x18, R2 ;  /* 0x00000018ff027819 */ /* 0x000fe40000011402 */
[----:B------:R-:W-:Y:S01]  /*72e0*/  SHF.R.S32.HI R3, RZ, 0x18, R3 ;  /* 0x00000018ff037819 */ /* 0x000fe20000011403 */
[----:B------:R-:W-:Y:S01]  /*72f0*/  UPRMT UR4, UR48, 0x654, UR4 ;  /* 0x0000065430047896 */ /* 0x000fe20008000004 */
[C---:B------:R-:W-:Y:S02]  /*7300*/  PRMT R113, R84.reuse, 0x8880, RZ ;  /* 0x0000888054717816 */ /* 0x040fe400000000ff */
[----:B------:R-:W-:Y:S02]  /*7310*/  SHF.L.U32 R112, R84, 0x10, RZ ;  /* 0x0000001054707819 */ /* 0x000fe400000006ff */
[----:B------:R-:W-:Y:S02]  /*7320*/  PRMT R110, R85, 0x8880, RZ ;  /* 0x00008880556e7816 */ /* 0x000fe400000000ff */
[----:B------:R-:W-:Y:S02]  /*7330*/  SHF.R.S32.HI R81, RZ, 0x18, R84 ;  /* 0x00000018ff517819 */ /* 0x000fe40000011454 */
[----:B-1----:R-:W-:Y:S01]  /*7340*/  SYNCS.ARRIVE.TRANS64.RED.A1T0 RZ, [UR4], RZ ;  /* 0x000000ffffff79a7 */ /* 0x002fe20008100404 */
[C---:B------:R-:W-:Y:S02]  /*7350*/  PRMT R107, R86.reuse, 0x8880, RZ ;  /* 0x00008880566b7816 */ /* 0x040fe400000000ff */
[----:B------:R-:W-:Y:S02]  /*7360*/  SHF.R.S32.HI R82, RZ, 0x18, R85 ;  /* 0x00000018ff527819 */ /* 0x000fe40000011455 */
[----:B------:R-:W-:Y:S02]  /*7370*/  SHF.L.U32 R106, R86, 0x10, RZ ;  /* 0x00000010566a7819 */ /* 0x000fe400000006ff */
[C---:B------:R-:W-:Y:S01]  /*7380*/  PRMT R104, R87.reuse, 0x8880, RZ ;  /* 0x0000888057687816 */ /* 0x040fe200000000ff */
[C---:B----4-:R-:W-:Y:S01]  /*7390*/  IMAD R4, R70.reuse, R4, RZ ;  /* 0x0000000446047224 */ /* 0x050fe200078e02ff */
[----:B------:R-:W-:Y:S01]  /*73a0*/  SHF.R.S32.HI R83, RZ, 0x18, R86 ;  /* 0x00000018ff537819 */ /* 0x000fe20000011456 */
[C---:B------:R-:W-:Y:S01]  /*73b0*/  IMAD R5, R70.reuse, R5, RZ ;  /* 0x0000000546057224 */ /* 0x040fe200078e02ff */
[----:B------:R-:W-:Y:S01]  /*73c0*/  SHF.L.U32 R103, R87, 0x10, RZ ;  /* 0x0000001057677819 */ /* 0x000fe200000006ff */
[----:B------:R-:W-:Y:S01]  /*73d0*/  IMAD R6, R70, R6, RZ ;  /* 0x0000000646067224 */ /* 0x000fe200078e02ff */
[----:B------:R-:W-:Y:S01]  /*73e0*/  PRMT R101, R88, 0x8880, RZ ;  /* 0x0000888058657816 */ /* 0x000fe200000000ff */
[-C--:B------:R-:W-:Y:S01]  /*73f0*/  IMAD R4, R0, R71.reuse, R4 ;  /* 0x0000004700047224 */ /* 0x080fe200078e0204 */
[----:B------:R-:W-:Y:S01]  /*7400*/  SHF.L.U32 R100, R88, 0x10, RZ ;  /* 0x0000001058647819 */ /* 0x000fe200000006ff */
[-C--:B------:R-:W-:Y:S01]  /*7410*/  IMAD R5, R2, R71.reuse, R5 ;  /* 0x0000004702057224 */ /* 0x080fe200078e0205 */
[----:B------:R-:W-:Y:S01]  /*7420*/  PRMT R98, R89, 0x8880, RZ ;  /* 0x0000888059627816 */ /* 0x000fe200000000ff */
[----:B------:R-:W-:Y:S01]  /*7430*/  IMAD R6, R3, R71, R6 ;  /* 0x0000004703067224 */ /* 0x000fe200078e0206 */
[----:B------:R-:W-:Y:S01]  /*7440*/  SHF.L.U32 R97, R89, 0x10, RZ ;  /* 0x0000001059617819 */ /* 0x000fe200000006ff */
[----:B------:R-:W-:Y:S01]  /*7450*/  IMAD R3, R70, R18, RZ ;  /* 0x0000001246037224 */ /* 0x000fe200078e02ff */
[----:B------:R-:W-:Y:S01]  /*7460*/  PRMT R95, R90, 0x8880, RZ ;  /* 0x000088805a5f7816 */ /* 0x000fe200000000ff */
[C---:B------:R-:W-:Y:S01]  /*7470*/  IMAD R18, R70.reuse, R22, RZ ;  /* 0x0000001646127224 */ /* 0x040fe200078e02ff */
[----:B------:R-:W-:Y:S01]  /*7480*/  PRMT R92, R91, 0x8880, RZ ;  /* 0x000088805b5c7816 */ /* 0x000fe200000000ff */
[----:B------:R-:W-:Y:S01]  /*7490*/  IMAD R22, R70, R26, RZ ;  /* 0x0000001a46167224 */ /* 0x000fe200078e02ff */
[----:B------:R-:W-:Y:S01]  /*74a0*/  SHF.L.U32 R111, R84, 0x8, RZ ;  /* 0x00000008546f7819 */ /* 0x000fe200000006ff */
[C---:B------:R-:W-:Y:S01]  /*74b0*/  IMAD R26, R70.reuse, R30, RZ ;  /* 0x0000001e461a7224 */ /* 0x040fe200078e02ff */
[----:B------:R-:W-:Y:S01]  /*74c0*/  SHF.R.S32.HI R84, RZ, 0x18, R87 ;  /* 0x00000018ff547819 */ /* 0x000fe20000011457 */
[C---:B------:R-:W-:Y:S01]  /*74d0*/  IMAD R7, R70.reuse, R7, RZ ;  /* 0x0000000746077224 */ /* 0x040fe200078e02ff */
[----:B------:R-:W-:Y:S01]  /*74e0*/  SHF.R.S32.HI R87, RZ, 0x18, R90 ;  /* 0x00000018ff577819 */ /* 0x000fe2000001145a */
[C---:B------:R-:W-:Y:S01]  /*74f0*/  IMAD R30, R70.reuse, R34, RZ ;  /* 0x00000022461e7224 */ /* 0x040fe200078e02ff */
[----:B------:R-:W-:Y:S01]  /*7500*/  SHF.L.U32 R108, R85, 0x8, RZ ;  /* 0x00000008556c7819 */ /* 0x000fe200000006ff */
[C---:B------:R-:W-:Y:S01]  /*7510*/  IMAD R34, R70.reuse, R38, RZ ;  /* 0x0000002646227224 */ /* 0x040fe200078e02ff */
[----:B------:R-:W-:Y:S01]  /*7520*/  SHF.R.S32.HI R85, RZ, 0x18, R88 ;  /* 0x00000018ff557819 */ /* 0x000fe20000011458 */
[----:B------:R-:W-:Y:S01]  /*7530*/  IMAD R38, R70, R42, RZ ;  /* 0x0000002a46267224 */ /* 0x000fe200078e02ff */
[----:B------:R-:W-:Y:S01]  /*7540*/  SHF.L.U32 R105, R86, 0x8, RZ ;  /* 0x0000000856697819 */ /* 0x000fe200000006ff */
[C---:B------:R-:W-:Y:S01]  /*7550*/  IMAD R0, R70.reuse, R16, RZ ;  /* 0x0000001046007224 */ /* 0x040fe200078e02ff */
[----:B------:R-:W-:Y:S01]  /*7560*/  SHF.R.S32.HI R86, RZ, 0x18, R89 ;  /* 0x00000018ff567819 */ /* 0x000fe20000011459 */
[----:B------:R-:W-:Y:S01]  /*7570*/  IMAD R42, R70, R46, RZ ;  /* 0x0000002e462a7224 */ /* 0x000fe200078e02ff */
[----:B------:R-:W-:Y:S01]  /*7580*/  SHF.L.U32 R99, R88, 0x8, RZ ;  /* 0x0000000858637819 */ /* 0x000fe200000006ff */
[----:B------:R-:W-:Y:S01]  /*7590*/  IMAD R7, R72, R71, R7 ;  /* 0x0000004748077224 */ /* 0x000fe200078e0207 */
[----:B------:R-:W-:Y:S01]  /*75a0*/  MOV R72, R133 ;  /* 0x0000008500487202 */ /* 0x000fe20000000f00 */
[C---:B------:R-:W-:Y:S01]  /*75b0*/  IMAD R16, R70.reuse, R20, RZ ;  /* 0x0000001446107224 */ /* 0x040fe200078e02ff */
[----:B------:R-:W-:Y:S01]  /*75c0*/  SHF.R.S32.HI R88, RZ, 0x18, R91 ;  /* 0x00000018ff587819 */ /* 0x000fe2000001145b */
[C---:B------:R-:W-:Y:S01]  /*75d0*/  IMAD R46, R70.reuse, R50, RZ ;  /* 0x00000032462e7224 */ /* 0x040fe200078e02ff */
[----:B------:R-:W-:Y:S01]  /*75e0*/  SHF.L.U32 R96, R89, 0x8, RZ ;  /* 0x0000000859607819 */ /* 0x000fe200000006ff */
[----:B------:R-:W-:Y:S01]  /*75f0*/  IMAD R2, R70, R17, RZ ;  /* 0x0000001146027224 */ /* 0x000fe200078e02ff */
[----:B------:R-:W-:Y:S01]  /*7600*/  SHF.L.U32 R93, R90, 0x8, RZ ;  /* 0x000000085a5d7819 */ /* 0x000fe200000006ff */
[C---:B------:R-:W-:Y:S01]  /*7610*/  IMAD R20, R70.reuse, R24, RZ ;  /* 0x0000001846147224 */ /* 0x040fe200078e02ff */
[C---:B------:R-:W-:Y:S01]  /*7620*/  SHF.L.U32 R90, R91.reuse, 0x10, RZ ;  /* 0x000000105b5a7819 */ /* 0x040fe200000006ff */
[C---:B------:R-:W-:Y:S01]  /*7630*/  IMAD R50, R70.reuse, R54, RZ ;  /* 0x0000003646327224 */ /* 0x040fe200078e02ff */
[----:B------:R-:W-:Y:S01]  /*7640*/  SHF.L.U32 R89, R91, 0x8, RZ ;  /* 0x000000085b597819 */ /* 0x000fe200000006ff */
[----:B------:R-:W-:Y:S01]  /*7650*/  IMAD R17, R70, R21, RZ ;  /* 0x0000001546117224 */ /* 0x000fe200078e02ff */
[----:B------:R-:W-:Y:S01]  /*7660*/  IADD3 R68, PT, PT, R68, 0x1, RZ ;  /* 0x0000000144447810 */ /* 0x000fe20007ffe0ff */
[C---:B------:R-:W-:Y:S02]  /*7670*/  IMAD R24, R70.reuse, R28, RZ ;  /* 0x0000001c46187224 */ /* 0x040fe400078e02ff */
[C---:B------:R-:W-:Y:S02]  /*7680*/  IMAD R54, R70.reuse, R58, RZ ;  /* 0x0000003a46367224 */ /* 0x040fe400078e02ff */
[C---:B------:R-:W-:Y:S02]  /*7690*/  IMAD R8, R70.reuse, R8, RZ ;  /* 0x0000000846087224 */ /* 0x040fe400078e02ff */
[C---:B------:R-:W-:Y:S02]  /*76a0*/  IMAD R21, R70.reuse, R25, RZ ;  /* 0x0000001946157224 */ /* 0x040fe400078e02ff */
[C---:B------:R-:W-:Y:S02]  /*76b0*/  IMAD R28, R70.reuse, R32, RZ ;  /* 0x00000020461c7224 */ /* 0x040fe400078e02ff */
[C---:B------:R-:W-:Y:S02]  /*76c0*/  IMAD R58, R70.reuse, R62, RZ ;  /* 0x0000003e463a7224 */ /* 0x040fe400078e02ff */
[C---:B------:R-:W-:Y:S02]  /*76d0*/  IMAD R25, R70.reuse, R29, RZ ;  /* 0x0000001d46197224 */ /* 0x040fe400078e02ff */
[C---:B------:R-:W-:Y:S02]  /*76e0*/  IMAD R32, R70.reuse, R36, RZ ;  /* 0x0000002446207224 */ /* 0x040fe400078e02ff */
[C---:B------:R-:W-:Y:S01]  /*76f0*/  IMAD R62, R70.reuse, R66, RZ ;  /* 0x00000042463e7224 */ /* 0x040fe200078e02ff */
[----:B------:R-:W-:Y:S01]  /*7700*/  I2IP.S8.S32.SAT R66, R7, R6, RZ ;  /* 0x0000000607427239 */ /* 0x000fe200000014ff */
[C---:B------:R-:W-:Y:S01]  /*7710*/  IMAD R9, R70.reuse, R9, RZ ;  /* 0x0000000946097224 */ /* 0x040fe200078e02ff */
[----:B------:R-:W-:Y:S01]  /*7720*/  SHF.R.S32.HI R6, RZ, 0x18, R132 ;  /* 0x00000018ff067819 */ /* 0x000fe20000011484 */
[C---:B------:R-:W-:Y:S02]  /*7730*/  IMAD R29, R70.reuse, R33, RZ ;  /* 0x00000021461d7224 */ /* 0x040fe400078e02ff */
[C---:B------:R-:W-:Y:S02]  /*7740*/  IMAD R36, R70.reuse, R40, RZ ;  /* 0x0000002846247224 */ /* 0x040fe400078e02ff */
[C---:B------:R-:W-:Y:S02]  /*7750*/  IMAD R33, R70.reuse, R37, RZ ;  /* 0x0000002546217224 */ /* 0x040fe400078e02ff */
[C---:B------:R-:W-:Y:S02]  /*7760*/  IMAD R40, R70.reuse, R44, RZ ;  /* 0x0000002c46287224 */ /* 0x040fe400078e02ff */
[C---:B------:R-:W-:Y:S02]  /*7770*/  IMAD R10, R70.reuse, R10, RZ ;  /* 0x0000000a460a7224 */ /* 0x040fe400078e02ff */
[C---:B------:R-:W-:Y:S02]  /*7780*/  IMAD R37, R70.reuse, R41, RZ ;  /* 0x0000002946257224 */ /* 0x040fe400078e02ff */
[----:B------:R-:W-:Y:S02]  /*7790*/  IMAD R44, R70, R48, RZ ;  /* 0x00000030462c7224 */ /* 0x000fe400078e02ff */
[----:B------:R-:W-:Y:S01]  /*77a0*/  IMAD R8, R72, R71, R8 ;  /* 0x0000004748087224 */ /* 0x000fe200078e0208 */
[----:B------:R-:W-:Y:S01]  /*77b0*/  I2IP.S8.S32.SAT R72, R5, R4, R66 ;  /* 0x0000000405487239 */ /* 0x000fe20000001442 */
[C---:B------:R-:W-:Y:S01]  /*77c0*/  IMAD R41, R70.reuse, R45, RZ ;  /* 0x0000002d46297224 */ /* 0x040fe200078e02ff */
[----:B------:R-:W-:Y:S01]  /*77d0*/  SHF.R.S32.HI R4, RZ, 0x18, R127 ;  /* 0x00000018ff047819 */ /* 0x000fe2000001147f */
[C---:B------:R-:W-:Y:S01]  /*77e0*/  IMAD R48, R70.reuse, R52, RZ ;  /* 0x0000003446307224 */ /* 0x040fe200078e02ff */
[----:B------:R-:W-:Y:S01]  /*77f0*/  SHF.R.S32.HI R5, RZ, 0x18, R126 ;  /* 0x00000018ff057819 */ /* 0x000fe2000001147e */
[C---:B------:R-:W-:Y:S02]  /*7800*/  IMAD R11, R70.reuse, R11, RZ ;  /* 0x0000000b460b7224 */ /* 0x040fe400078e02ff */
[C---:B------:R-:W-:Y:S02]  /*7810*/  IMAD R45, R70.reuse, R49, RZ ;  /* 0x00000031462d7224 */ /* 0x040fe400078e02ff */
[C---:B------:R-:W-:Y:S02]  /*7820*/  IMAD R52, R70.reuse, R56, RZ ;  /* 0x0000003846347224 */ /* 0x040fe400078e02ff */
[----:B------:R-:W-:Y:S02]  /*7830*/  IMAD R9, R73, R71, R9 ;  /* 0x0000004749097224 */ /* 0x000fe400078e0209 */
[C---:B------:R-:W-:Y:S02]  /*7840*/  IMAD R49, R70.reuse, R53, RZ ;  /* 0x0000003546317224 */ /* 0x040fe400078e02ff */
[C---:B------:R-:W-:Y:S02]  /*7850*/  IMAD R56, R70.reuse, R60, RZ ;  /* 0x0000003c46387224 */ /* 0x040fe400078e02ff */
[C---:B------:R-:W-:Y:S02]  /*7860*/  IMAD R12, R70.reuse, R12, RZ ;  /* 0x0000000c460c7224 */ /* 0x040fe400078e02ff */
[C---:B------:R-:W-:Y:S02]  /*7870*/  IMAD R53, R70.reuse, R57, RZ ;  /* 0x0000003946357224 */ /* 0x040fe400078e02ff */
[----:B------:R-:W-:Y:S01]  /*7880*/  IMAD R60, R70, R64, RZ ;  /* 0x00000040463c7224 */ /* 0x000fe200078e02ff */
[----:B------:R-:W-:Y:S01]  /*7890*/  SHF.R.S32.HI R64, RZ, 0x18, R130 ;  /* 0x00000018ff407819 */ /* 0x000fe20000011482 */
[----:B------:R-:W-:Y:S02]  /*78a0*/  IMAD.MOV.U32 R7, RZ, RZ, R131 ;  /* 0x000000ffff077224 */ /* 0x000fe400078e0083 */
[----:B------:R-:W-:Y:S01]  /*78b0*/  IMAD R10, R6, R71, R10 ;  /* 0x00000047060a7224 */ /* 0x000fe200078e020a */
[----:B------:R-:W-:Y:S01]  /*78c0*/  MOV R6, R128 ;  /* 0x0000008000067202 */ /* 0x000fe20000000f00 */
[C---:B------:R-:W-:Y:S02]  /*78d0*/  IMAD R57, R70.reuse, R61, RZ ;  /* 0x0000003d46397224 */ /* 0x040fe400078e02ff */
[C---:B------:R-:W-:Y:S02]  /*78e0*/  IMAD R13, R70.reuse, R13, RZ ;  /* 0x0000000d460d7224 */ /* 0x040fe400078e02ff */
[----:B------:R-:W-:Y:S01]  /*78f0*/  IMAD R61, R70, R65, RZ ;  /* 0x00000041463d7224 */ /* 0x000fe200078e02ff */
[----:B------:R-:W-:Y:S01]  /*7900*/  SHF.R.S32.HI R65, RZ, 0x18, R129 ;  /* 0x00000018ff417819 */ /* 0x000fe20000011481 */
[-C--:B------:R-:W-:Y:S02]  /*7910*/  IMAD R11, R74, R71.reuse, R11 ;  /* 0x000000474a0b7224 */ /* 0x080fe400078e020b */
[C---:B------:R-:W-:Y:S02]  /*7920*/  IMAD R14, R70.reuse, R14, RZ ;  /* 0x0000000e460e7224 */ /* 0x040fe400078e02ff */
[----:B------:R-:W-:Y:S01]  /*7930*/  IMAD R12, R7, R71, R12 ;  /* 0x00000047070c7224 */ /* 0x000fe200078e020c */
[----:B------:R-:W-:Y:S01]  /*7940*/  I2IP.S8.S32.SAT R10, R11, R10, RZ ;  /* 0x0000000a0b0a7239 */ /* 0x000fe200000014ff */
[----:B------:R-:W-:Y:S01]  /*7950*/  IMAD R15, R70, R15, RZ ;  /* 0x0000000f460f7224 */ /* 0x000fe200078e02ff */
[----:B------:R-:W-:Y:S01]  /*7960*/  SHF.R.S32.HI R7, RZ, 0x18, R123 ;  /* 0x00000018ff077819 */ /* 0x000fe2000001147b */
[-C--:B------:R-:W-:Y:S01]  /*7970*/  IMAD R13, R64, R71.reuse, R13 ;  /* 0x00000047400d7224 */ /* 0x080fe200078e020d */
[----:B------:R-:W-:Y:S01]  /*7980*/  I2IP.S8.S32.SAT R73, R9, R8, R10 ;  /* 0x0000000809497239 */ /* 0x000fe2000000140a */
[-C--:B------:R-:W-:Y:S02]  /*7990*/  IMAD R14, R65, R71.reuse, R14 ;  /* 0x00000047410e7224 */ /* 0x080fe400078e020e */
[-C--:B------:R-:W-:Y:S02]  /*79a0*/  IMAD R15, R75, R71.reuse, R15 ;  /* 0x000000474b0f7224 */ /* 0x080fe400078e020f */
[----:B------:R-:W-:Y:S01]  /*79b0*/  IMAD R0, R6, R71, R0 ;  /* 0x0000004706007224 */ /* 0x000fe200078e0200 */
[----:B------:R-:W-:Y:S01]  /*79c0*/  SHF.R.S32.HI R6, RZ, 0x18, R124 ;  /* 0x00000018ff067819 */ /* 0x000fe2000001147c */
[----:B------:R-:W-:Y:S01]  /*79d0*/  IMAD R19, R70, R19, RZ ;  /* 0x0000001346137224 */ /* 0x000fe200078e02ff */
[----:B------:R-:W-:Y:S01]  /*79e0*/  I2IP.S8.S32.SAT R14, R15, R14, RZ ;  /* 0x0000000e0f0e7239 */ /* 0x000fe200000014ff */
[----:B------:R-:W-:Y:S01]  /*79f0*/  IMAD R2, R4, R71, R2 ;  /* 0x0000004704027224 */ /* 0x000fe200078e0202 */
[----:B------:R-:W-:Y:S01]  /*7a00*/  MOV R4, R125 ;  /* 0x0000007d00047202 */ /* 0x000fe20000000f00 */
[-C--:B------:R-:W-:Y:S01]  /*7a10*/  IMAD R3, R5, R71.reuse, R3 ;  /* 0x0000004705037224 */ /* 0x080fe200078e0203 */
[----:B------:R-:W-:Y:S01]  /*7a20*/  I2IP.S8.S32.SAT R74, R13, R12, R14 ;  /* 0x0000000c0d4a7239 */ /* 0x000fe2000000140e */
[-C--:B------:R-:W-:Y:S02]  /*7a30*/  IMAD R19, R76, R71.reuse, R19 ;  /* 0x000000474c137224 */ /* 0x080fe400078e0213 */
[----:B------:R-:W-:Y:S01]  /*7a40*/  IMAD R16, R4, R71, R16 ;  /* 0x0000004704107224 */ /* 0x000fe200078e0210 */
[----:B------:R-:W-:Y:S01]  /*7a50*/  SHF.R.S32.HI R4, RZ, 0x18, R121 ;  /* 0x00000018ff047819 */ /* 0x000fe20000011479 */
[----:B------:R-:W-:Y:S01]  /*7a60*/  IMAD R23, R70, R23, RZ ;  /* 0x0000001746177224 */ /* 0x000fe200078e02ff */
[----:B------:R-:W-:Y:S01]  /*7a70*/  I2IP.S8.S32.SAT R19, R19, R3, RZ ;  /* 0x0000000313137239 */ /* 0x000fe200000014ff */
[-C--:B------:R-:W-:Y:S01]  /*7a80*/  IMAD R17, R6, R71.reuse, R17 ;  /* 0x0000004706117224 */ /* 0x080fe200078e0211 */
[----:B------:R-:W-:Y:S01]  /*7a90*/  MOV R3, R122 ;  /* 0x0000007a00037202 */ /* 0x000fe20000000f00 */
[-C--:B------:R-:W-:Y:S01]  /*7aa0*/  IMAD R18, R7, R71.reuse, R18 ;  /* 0x0000004707127224 */ /* 0x080fe200078e0212 */
[----:B------:R-:W-:Y:S01]  /*7ab0*/  I2IP.S8.S32.SAT R75, R2, R0, R19 ;  /* 0x00000000024b7239 */ /* 0x000fe20000001413 */
[-C--:B------:R-:W-:Y:S01]  /*7ac0*/  IMAD R23, R77, R71.reuse, R23 ;  /* 0x000000474d177224 */ /* 0x080fe200078e0217 */
[----:B------:R-:W-:Y:S01]  /*7ad0*/  SHF.R.S32.HI R0, RZ, 0x18, R120 ;  /* 0x00000018ff007819 */ /* 0x000fe20000011478 */
[----:B------:R-:W-:Y:S01]  /*7ae0*/  IMAD R20, R3, R71, R20 ;  /* 0x0000004703147224 */ /* 0x000fe200078e0214 */
[----:B------:R-:W-:Y:S01]  /*7af0*/  MOV R2, R119 ;  /* 0x0000007700027202 */ /* 0x000fe20000000f00 */
[----:B------:R-:W-:Y:S01]  /*7b00*/  IMAD R27, R70, R27, RZ ;  /* 0x0000001b461b7224 */ /* 0x000fe200078e02ff */
[----:B------:R1:W-:Y:S01]  /*7b10*/  STS.128 [R146+UR44+0x2400], R72 ;  /* 0x0024004892007988 */ /* 0x0003e20008000c2c */
[-C--:B------:R-:W-:Y:S01]  /*7b20*/  IMAD R21, R4, R71.reuse, R21 ;  /* 0x0000004704157224 */ /* 0x080fe200078e0215 */
[----:B------:R-:W-:Y:S01]  /*7b30*/  I2IP.S8.S32.SAT R18, R23, R18, RZ ;  /* 0x0000001217127239 */ /* 0x000fe200000014ff */
[-C--:B------:R-:W-:Y:S01]  /*7b40*/  IMAD R22, R0, R71.reuse, R22 ;  /* 0x0000004700167224 */ /* 0x080fe200078e0216 */
[----:B------:R-:W-:Y:S01]  /*7b50*/  SHF.R.S32.HI R3, RZ, 0x18, R118 ;  /* 0x00000018ff037819 */ /* 0x000fe20000011476 */
[-C--:B------:R-:W-:Y:S01]  /*7b60*/  IMAD R27, R78, R71.reuse, R27 ;  /* 0x000000474e1b7224 */ /* 0x080fe200078e021b */
[----:B------:R-:W-:Y:S01]  /*7b70*/  SHF.R.S32.HI R4, RZ, 0x18, R117 ;  /* 0x00000018ff047819 */ /* 0x000fe20000011475 */
[----:B------:R-:W-:Y:S01]  /*7b80*/  IMAD R24, R2, R71, R24 ;  /* 0x0000004702187224 */ /* 0x000fe200078e0218 */
[----:B------:R-:W-:Y:S01]  /*7b90*/  I2IP.S8.S32.SAT R16, R17, R16, R18 ;  /* 0x0000001011107239 */ /* 0x000fe20000001412 */
[----:B------:R-:W-:Y:S01]  /*7ba0*/  IMAD R31, R70, R31, RZ ;  /* 0x0000001f461f7224 */ /* 0x000fe200078e02ff */
[----:B------:R-:W-:Y:S01]  /*7bb0*/  I2IP.S8.S32.SAT R17, R27, R22, RZ ;  /* 0x000000161b117239 */ /* 0x000fe200000014ff */
[-C--:B------:R-:W-:Y:S01]  /*7bc0*/  IMAD R25, R3, R71.reuse, R25 ;  /* 0x0000004703197224 */ /* 0x080fe200078e0219 */
[----:B------:R-:W-:Y:S01]  /*7bd0*/  SHF.R.S32.HI R2, RZ, 0x18, R115 ;  /* 0x00000018ff027819 */ /* 0x000fe20000011473 */
[-C--:B------:R-:W-:Y:S01]  /*7be0*/  IMAD R26, R4, R71.reuse, R26 ;  /* 0x00000047041a7224 */ /* 0x080fe200078e021a */
[----:B------:R-:W-:Y:S01]  /*7bf0*/  I2IP.S8.S32.SAT R17, R21, R20, R17 ;  /* 0x0000001415117239 */ /* 0x000fe20000001411 */
[----:B------:R-:W-:Y:S01]  /*7c00*/  IMAD.MOV.U32 R0, RZ, RZ, R116 ;  /* 0x000000ffff007224 */ /* 0x000fe200078e0074 */
[----:B------:R-:W-:Y:S01]  /*7c10*/  SHF.R.S32.HI R3, RZ, 0x18, R114 ;  /* 0x00000018ff037819 */ /* 0x000fe20000011472 */
[-C--:B------:R-:W-:Y:S01]  /*7c20*/  IMAD R31, R79, R71.reuse, R31 ;  /* 0x000000474f1f7224 */ /* 0x080fe200078e021f */
[----:B------:R-:W-:Y:S01]  /*7c30*/  SHF.R.S32.HI R4, RZ, 0x18, R108 ;  /* 0x00000018ff047819 */ /* 0x000fe2000001146c */
[----:B------:R-:W-:Y:S01]  /*7c40*/  IMAD R28, R0, R71, R28 ;  /* 0x00000047001c7224 */ /* 0x000fe200078e021c */
[----:B------:R-:W-:Y:S01]  /*7c50*/  MOV R0, R113 ;  /* 0x0000007100007202 */ /* 0x000fe20000000f00 */
[----:B------:R-:W-:Y:S01]  /*7c60*/  IMAD R35, R70, R35, RZ ;  /* 0x0000002346237224 */ /* 0x000fe200078e02ff */
[----:B------:R-:W-:Y:S01]  /*7c70*/  I2IP.S8.S32.SAT R18, R31, R26, RZ ;  /* 0x0000001a1f127239 */ /* 0x000fe200000014ff */
[-C--:B------:R-:W-:Y:S01]  /*7c80*/  IMAD R29, R2, R71.reuse, R29 ;  /* 0x00000047021d7224 */ /* 0x080fe200078e021d */
[----:B------:R-:W-:Y:S01]  /*7c90*/  SHF.R.S32.HI R2, RZ, 0x18, R112 ;  /* 0x00000018ff027819 */ /* 0x000fe20000011470 */
[-C--:B------:R-:W-:Y:S01]  /*7ca0*/  IMAD R30, R3, R71.reuse, R30 ;  /* 0x00000047031e7224 */ /* 0x080fe200078e021e */
[----:B------:R-:W-:Y:S01]  /*7cb0*/  I2IP.S8.S32.SAT R18, R25, R24, R18 ;  /* 0x0000001819127239 */ /* 0x000fe20000001412 */
[-C--:B------:R-:W-:Y:S01]  /*7cc0*/  IMAD R35, R80, R71.reuse, R35 ;  /* 0x0000004750237224 */ /* 0x080fe200078e0223 */
[----:B------:R-:W-:Y:S01]  /*7cd0*/  SHF.R.S32.HI R3, RZ, 0x18, R109 ;  /* 0x00000018ff037819 */ /* 0x000fe2000001146d */
        /* <DEDUP_REMOVED lines=8> */
[----:B------:R-:W-:Y:S01]  /*7d60*/  IMAD R39, R81, R71, R39 ;  /* 0x0000004751277224 */ /* 0x000fe200078e0227 */
[----:B------:R-:W-:Y:S01]  /*7d70*/  MOV R0, R107 ;  /* 0x0000006b00007202 */ /* 0x000fe20000000f00 */
[----:B------:R-:W-:Y:S01]  /*7d80*/  IMAD R36, R2, R71, R36 ;  /* 0x0000004702247224 */ /* 0x000fe200078e0224 */
[----:B------:R-:W-:Y:S01]  /*7d90*/  SHF.R.S32.HI R2, RZ, 0x18, R106 ;  /* 0x00000018ff027819 */ /* 0x000fe2000001146a */
[----:B------:R-:W-:Y:S01]  /*7da0*/  IMAD R43, R70, R43, RZ ;  /* 0x0000002b462b7224 */ /* 0x000fe200078e02ff */
[----:B------:R1:W-:Y:S01]  /*7db0*/  STS.128 [R145+0x2400], R16 ;  /* 0x0024001091007388 */ /* 0x0003e20000000c00 */
[-C--:B------:R-:W-:Y:S01]  /*7dc0*/  IMAD R37, R3, R71.reuse, R37 ;  /* 0x0000004703257224 */ /* 0x080fe200078e0225 */
[----:B------:R-:W-:Y:S01]  /*7dd0*/  I2IP.S8.S32.SAT R34, R39, R34, RZ ;  /* 0x0000002227227239 */ /* 0x000fe200000014ff */
[-C--:B------:R-:W-:Y:S01]  /*7de0*/  IMAD R38, R4, R71.reuse, R38 ;  /* 0x0000004704267224 */ /* 0x080fe200078e0226 */
[----:B------:R-:W-:Y:S01]  /*7df0*/  SHF.R.S32.HI R3, RZ, 0x18, R103 ;  /* 0x00000018ff037819 */ /* 0x000fe20000011467 */
[-C--:B------:R-:W-:Y:S01]  /*7e00*/  IMAD R43, R82, R71.reuse, R43 ;  /* 0x00000047522b7224 */ /* 0x080fe200078e022b */
[----:B------:R-:W-:Y:S01]  /*7e10*/  I2IP.S8.S32.SAT R32, R33, R32, R34 ;  /* 0x0000002021207239 */ /* 0x000fe20000001422 */
        /* <DEDUP_REMOVED lines=15> */
[----:B------:R-:W-:Y:S01]  /*7f10*/  SHF.R.S32.HI R3, RZ, 0x18, R97 ;  /* 0x00000018ff037819 */ /* 0x000fe20000011461 */
[-C--:B------:R-:W-:Y:S01]  /*7f20*/  IMAD R46, R4, R71.reuse, R46 ;  /* 0x00000047042e7224 */ /* 0x080fe200078e022e */
[----:B------:R-:W-:Y:S01]  /*7f30*/  I2IP.S8.S32.SAT R34, R41, R40, R34 ;  /* 0x0000002829227239 */ /* 0x000fe20000001422 */
[----:B------:R-:W-:Y:S02]  /*7f40*/  IMAD.MOV.U32 R0, RZ, RZ, R101 ;  /* 0x000000ffff007224 */ /* 0x000fe400078e0065 */
        /* <DEDUP_REMOVED lines=8> */
[----:B------:R-:W-:Y:S01]  /*7fd0*/  SHF.R.S32.HI R0, RZ, 0x18, R96 ;  /* 0x00000018ff007819 */ /* 0x000fe20000011460 */
[-C--:B------:R-:W-:Y:S01]  /*7fe0*/  IMAD R55, R85, R71.reuse, R55 ;  /* 0x0000004755377224 */ /* 0x080fe200078e0237 */
[----:B------:R-:W-:Y:S01]  /*7ff0*/  I2IP.S8.S32.SAT R35, R45, R44, R35 ;  /* 0x0000002c2d237239 */ /* 0x000fe20000001423 */
[----:B------:R-:W-:Y:S01]  /*8000*/  IMAD R52, R2, R71, R52 ;  /* 0x0000004702347224 */ /* 0x000fe200078e0234 */
[----:B------:R-:W-:Y:S01]  /*8010*/  MOV R2, R95 ;  /* 0x0000005f00027202 */ /* 0x000fe20000000f00 */
[----:B------:R-:W-:Y:S01]  /*8020*/  IMAD R53, R3, R71, R53 ;  /* 0x0000004703357224 */ /* 0x000fe200078e0235 */
[----:B------:R-:W-:Y:S01]  /*8030*/  SHF.R.S32.HI R3, RZ, 0x18, R94 ;  /* 0x00000018ff037819 */ /* 0x000fe2000001145e */
[----:B------:R1:W-:Y:S01]  /*8040*/  STS.128 [R144+0x2400], R32 ;  /* 0x0024002090007388 */ /* 0x0003e20000000c00 */
[----:B------:R-:W-:Y:S01]  /*8050*/  IMAD R59, R70, R59, RZ ;  /* 0x0000003b463b7224 */ /* 0x000fe200078e02ff */
[----:B------:R-:W-:Y:S01]  /*8060*/  I2IP.S8.S32.SAT R50, R55, R50, RZ ;  /* 0x0000003237327239 */ /* 0x000fe200000014ff */
[-C--:B------:R-:W-:Y:S01]  /*8070*/  IMAD R54, R0, R71.reuse, R54 ;  /* 0x0000004700367224 */ /* 0x080fe200078e0236 */
[----:B------:R-:W-:Y:S01]  /*8080*/  SHF.R.S32.HI R0, RZ, 0x18, R93 ;  /* 0x00000018ff007819 */ /* 0x000fe2000001145d */
[-C--:B------:R-:W-:Y:S01]  /*8090*/  IMAD R59, R86, R71.reuse, R59 ;  /* 0x00000047563b7224 */ /* 0x080fe200078e023b */
[----:B------:R-:W-:Y:S01]  /*80a0*/  I2IP.S8.S32.SAT R48, R49, R48, R50 ;  /* 0x0000003031307239 */ /* 0x000fe20000001432 */
[-C--:B------:R-:W-:Y:S01]  /*80b0*/  IMAD R56, R2, R71.reuse, R56 ;  /* 0x0000004702387224 */ /* 0x080fe200078e0238 */
[----:B------:R-:W-:Y:S01]  /*80c0*/  MOV R2, R92 ;  /* 0x0000005c00027202 */ /* 0x000fe20000000f00 */
        /* <DEDUP_REMOVED lines=8> */
[-C--:B------:R-:W-:Y:S02]  /*8150*/  IMAD R60, R2, R71.reuse, R60 ;  /* 0x00000047023c7224 */ /* 0x080fe400078e023c */
[----:B------:R-:W-:Y:S01]  /*8160*/  IMAD R61, R3, R71, R61 ;  /* 0x00000047033d7224 */ /* 0x000fe200078e023d */
[----:B------:R-:W-:Y:S01]  /*8170*/  I2IP.S8.S32.SAT R58, R63, R58, RZ ;  /* 0x0000003a3f3a7239 */ /* 0x000fe200000014ff */
[----:B------:R-:W-:Y:S02]  /*8180*/  IMAD R67, R70, R67, RZ ;  /* 0x0000004346437224 */ /* 0x000fe400078e02ff */
[-C--:B------:R-:W-:Y:S01]  /*8190*/  IMAD R62, R0, R71.reuse, R62 ;  /* 0x00000047003e7224 */ /* 0x080fe200078e023e */
[----:B------:R-:W-:Y:S01]  /*81a0*/  I2IP.S8.S32.SAT R50, R57, R56, R58 ;  /* 0x0000003839327239 */ /* 0x000fe2000000143a */
[----:B------:R-:W-:Y:S05]  /*81b0*/  IMAD R67, R88, R71, R67 ;  /* 0x0000004758437224 */ /* 0x000fea00078e0243 */
[----:B------:R-:W-:Y:S04]  /*81c0*/  I2IP.S8.S32.SAT R51, R67, R62, RZ ;  /* 0x0000003e43337239 */ /* 0x000fe800000014ff */
[----:B------:R-:W-:Y:S05]  /*81d0*/  I2IP.S8.S32.SAT R51, R61, R60, R51 ;  /* 0x0000003c3d337239 */ /* 0x000fea0000001433 */
[----:B------:R1:W-:Y:S01]  /*81e0*/  STS.128 [R143+0x2400], R48 ;  /* 0x002400308f007388 */ /* 0x0003e20000000c00 */
[----:B------:R-:W-:Y:S01]  /*81f0*/  @!PT LDS RZ, [RZ] ;  /* 0x00000000fffff984 */ /* 0x000fe20000000800 */
[----:B------:R-:W-:Y:S01]  /*8200*/  @!PT LDS RZ, [RZ] ;  /* 0x00000000fffff984 */ /* 0x000fe20000000800 */
[----:B------:R-:W-:Y:S01]  /*8210*/  @!PT LDS RZ, [RZ] ;  /* 0x00000000fffff984 */ /* 0x000fe20000000800 */
[----:B------:R-:W-:Y:S01]  /*8220*/  @!PT LDS RZ, [RZ] ;  /* 0x00000000fffff984 */ /* 0x000fe20000000800 */
[----:B------:R3:W-:Y:S07]  /*8230*/  MEMBAR.ALL.CTA ;  /* 0x0000000000007992 */ /* 0x0007ee0000008000 */
[----:B---3--:R-:W3:Y:S02]  /*8240*/  FENCE.VIEW.ASYNC.S ;  /* 0x00000000000073c6 */ /* 0x008ee40000000000 */
[----:B---3--:R-:W-:Y:S06]  /*8250*/  BAR.SYNC.DEFER_BLOCKING 0x1, 0x80 ;  /* 0x0042000000007b1d */ /* 0x008fec0000010000 */
[----:B------:R-:W-:Y:S05]  /*8260*/  @P0 BRA `(.L_x_131) ;  /* 0x0000000000300947 */ /* 0x000fea0003800000 */
[----:B------:R-:W-:Y:S02]  /*8270*/  UIADD3 UR4, UPT, UPT, UR44, 0x2400, URZ ;  /* 0x000024002c047890 */ /* 0x000fe4000fffe0ff */
[----:B------:R-:W-:Y:S02]  /*8280*/  USHF.L.U32 UR9, UR45, 0x6, URZ ;  /* 0x000000062d097899 */ /* 0x000fe400080006ff */
[----:B------:R-:W-:Y:S02]  /*8290*/  USHF.L.U32 UR10, UR46, 0x7, URZ ;  /* 0x000000072e0a7899 */ /* 0x000fe400080006ff */
[----:B------:R-:W-:Y:S01]  /*82a0*/  MOV R153, UR4 ;  /* 0x0000000400997c02 */ /* 0x000fe20008000f00 */
[----:B------:R-:W-:Y:S01]  /*82b0*/  UIADD3 UR4, UP0, UPT, UR62, 0x680, URZ ;  /* 0x000006803e047890 */ /* 0x000fe2000ff1e0ff */
[----:B------:R-:W-:Y:S02]  /*82c0*/  UMOV UR11, UR36 ;  /* 0x00000024000b7c82 */ /* 0x000fe40008000000 */
[----:B------:R-:W-:Y:S01]  /*82d0*/  R2UR UR8, R153 ;  /* 0x00000000990872ca */ /* 0x000fe200000e0000 */
[----:B------:R-:W-:Y:S11]  /*82e0*/  UIADD3.X UR5, UPT, UPT, URZ, UR63, URZ, UP0, !UPT ;  /* 0x0000003fff057290 */ /* 0x000ff600087fe4ff */
[----:B------:R-:W-:Y:S01]  /*82f0*/  @!UPT UIADD3 URZ, UPT, UPT, URZ, URZ, URZ ;  /* 0x000000fffffff290 */ /* 0x000fe2000fffe0ff */
[----:B------:R3:W-:Y:S01]  /*8300*/  UTMASTG.3D [UR8], [UR4] ;  /* 0x00000008040073b5 */ /* 0x0007e20008010000 */
[----:B------:R0:W-:Y:S01]  /*8310*/  UTMACMDFLUSH ;  /* 0x00000000000079b7 */ /* 0x0001e20000000000 */
[----:B---3--:R-:W-:Y:S04]  /*8320*/  DEPBAR.LE SB0, 0x0 ;  /* 0x000080000000791a */ /* 0x008fe80000000000 */
.L_x_131:
[----:B------:R-:W-:Y:S05]  /*8330*/  BSYNC.RECONVERGENT B0 ;  /* 0x0000000000007941 */ /* 0x000fea0003800200 */
.L_x_130:
[----:B------:R-:W-:Y:S01]  /*8340*/  BAR.SYNC.DEFER_BLOCKING 0x1, 0x80 ;  /* 0x0042000000007b1d */ /* 0x000fe20000010000 */
[----:B------:R-:W-:Y:S01]  /*8350*/  ISETP.NE.AND P0, PT, R149, 0x2, PT ;  /* 0x000000029500780c */ /* 0x000fe20003f05270 */
[----:B------:R-:W-:Y:S01]  /*8360*/  UISETP.NE.AND UP0, UPT, UR47, URZ, UPT ;  /* 0x000000ff2f00728c */ /* 0x000fe2000bf05270 */
[----:B------:R-:W-:Y:S01]  /*8370*/  ISETP.NE.AND P1, PT, R68, 0x4, PT ;  /* 0x000000044400780c */ /* 0x000fe20003f25270 */
[----:B------:R-:W-:Y:S01]  /*8380*/  UIADD3 UR45, UPT, UPT, UR37, UR57, URZ ;  /* 0x00000039252d7290 */ /* 0x000fe2000fffe0ff */
[----:B------:R-:W-:Y:S01]  /*8390*/  SEL R2, RZ, 0x1, P0 ;  /* 0x00000001ff027807 */ /* 0x000fe20000000000 */
[----:B------:R-:W-:Y:S01]  /*83a0*/  UIADD3 UR46, UPT, UPT, UR38, UR60, URZ ;  /* 0x0000003c262e7290 */ /* 0x000fe2000fffe0ff */
[----:B------:R-:W-:Y:S02]  /*83b0*/  SEL R0, RZ, 0x1, P1 ;  /* 0x00000001ff007807 */ /* 0x000fe40000800000 */
[----:B------:R-:W-:Y:S02]  /*83c0*/  LOP3.LUT R151, R151, R2, RZ, 0x3c, !PT ;  /* 0x0000000297977212 */ /* 0x000fe400078e3cff */
[----:B------:R-:W-:Y:S02]  /*83d0*/  LOP3.LUT R152, R152, R0, RZ, 0x3c, !PT ;  /* 0x0000000098987212 */ /* 0x000fe400078e3cff */
[----:B------:R-:W-:Y:S02]  /*83e0*/  SEL R149, R149, RZ, P0 ;  /* 0x000000ff95957207 */ /* 0x000fe40000000000 */
[----:B------:R-:W-:Y:S01]  /*83f0*/  SEL R68, R68, RZ, P1 ;  /* 0x000000ff44447207 */ /* 0x000fe20000800000 */
[----:B------:R-:W-:Y:S01]  /*8400*/  UMOV UR36, UR51 ;  /* 0x0000003300247c82 */ /* 0x000fe20008000000 */
[----:B------:R-:W-:Y:S05]  /*8410*/  BRA.U UP0, `(.L_x_132) ;  /* 0xffffffd900dc7547 */ /* 0x000fea000b83ffff */
[----:B------:R-:W-:Y:S05]  /*8420*/  EXIT ;  /* 0x000000000000794d */ /* 0x000fea0003800000 */
.L_x_25:
[----:B--2---:R2:W3:Y:S02]  /*8430*/  SYNCS.PHASECHK.TRANS64.TRYWAIT P0, [R0+URZ+0x2b0], R2 ;  /* 0x0002b002000075a7 */ /* 0x0044e400080011ff */
[----:B---3--:R-:W-:Y:S05]  /*8440*/  @!P0 NANOSLEEP.SYNCS 0x989680 ;  /* 0x009896800000895d */ /* 0x008fea0003900000 */
[----:B------:R-:W3:Y:S02]  /*8450*/  @!P0 SYNCS.PHASECHK.TRANS64 P0, [R0+URZ+0x2b0], R2 ;  /* 0x0002b002000085a7 */ /* 0x000ee400080010ff */
[----:B---3--:R-:W-:Y:S05]  /*8460*/  @!P0 BRA `(.L_x_25) ;  /* 0xfffffffc00f08947 */ /* 0x008fea000383ffff */
[----:B------:R-:W-:Y:S05]  /*8470*/  BRA `(.L_x_133) ;  /* 0xffffff9400e47947 */ /* 0x000fea000383ffff */
.L_x_28:
[----:B-1----:R-:W-:-:S07]  /*8480*/  MOV R0, UR33 ;  /* 0x0000002100007c02 */ /* 0x002fce0008000f00 */
.L_x_134:
[----:B-1----:R1:W2:Y:S02]  /*8490*/  SYNCS.PHASECHK.TRANS64.TRYWAIT P0, [R0+URZ+0x110], R3 ;  /* 0x00011003000075a7 */ /* 0x0022a400080011ff */
[----:B--2---:R-:W-:Y:S05]  /*84a0*/  @!P0 NANOSLEEP.SYNCS 0x989680 ;  /* 0x009896800000895d */ /* 0x004fea0003900000 */
[----:B------:R-:W2:Y:S02]  /*84b0*/  @!P0 SYNCS.PHASECHK.TRANS64 P0, [R0+URZ+0x110], R3 ;  /* 0x00011003000085a7 */ /* 0x000ea400080010ff */
[----:B--2---:R-:W-:Y:S05]  /*84c0*/  @!P0 BRA `(.L_x_134) ;  /* 0xfffffffc00f08947 */ /* 0x004fea000383ffff */
[----:B------:R-:W-:Y:S05]  /*84d0*/  BRA `(.L_x_27) ;  /* 0xffffff98002c7947 */ /* 0x000fea000383ffff */
.L_x_35:
[----:B-1----:R-:W-:-:S07]  /*84e0*/  MOV R0, UR17 ;  /* 0x0000001100007c02 */ /* 0x002fce0008000f00 */
.L_x_135:
[----:B-1----:R1:W2:Y:S02]  /*84f0*/  SYNCS.PHASECHK.TRANS64.TRYWAIT P0, [R0+URZ+0x110], R3 ;  /* 0x00011003000075a7 */ /* 0x0022a400080011ff */
[----:B--2---:R-:W-:Y:S05]  /*8500*/  @!P0 NANOSLEEP.SYNCS 0x989680 ;  /* 0x009896800000895d */ /* 0x004fea0003900000 */
[----:B------:R-:W2:Y:S02]  /*8510*/  @!P0 SYNCS.PHASECHK.TRANS64 P0, [R0+URZ+0x110], R3 ;  /* 0x00011003000085a7 */ /* 0x000ea400080010ff */
[----:B--2---:R-:W-:Y:S05]  /*8520*/  @!P0 BRA `(.L_x_135) ;  /* 0xfffffffc00f08947 */ /* 0x004fea000383ffff */
[----:B------:R-:W-:Y:S05]  /*8530*/  BRA `(.L_x_34) ;  /* 0xffffff9800e87947 */ /* 0x000fea000383ffff */
.L_x_40:
[----:B-1----:R1:W2:Y:S02]  /*8540*/  SYNCS.PHASECHK.TRANS64.TRYWAIT P0, [R3+URZ+0x240], R0 ;  /* 0x00024000030075a7 */ /* 0x0022a400080011ff */
[----:B--2---:R-:W-:Y:S05]  /*8550*/  @!P0 NANOSLEEP.SYNCS 0x989680 ;  /* 0x009896800000895d */ /* 0x004fea0003900000 */
[----:B------:R-:W2:Y:S02]  /*8560*/  @!P0 SYNCS.PHASECHK.TRANS64 P0, [R3+URZ+0x240], R0 ;  /* 0x00024000030085a7 */ /* 0x000ea400080010ff */
[----:B--2---:R-:W-:Y:S05]  /*8570*/  @!P0 BRA `(.L_x_40) ;  /* 0xfffffffc00f08947 */ /* 0x004fea000383ffff */
[----:B------:R-:W-:Y:S05]  /*8580*/  BRA `(.L_x_136) ;  /* 0xffffff9c008c7947 */ /* 0x000fea000383ffff */
.L_x_44:
[----:B------:R-:W-:-:S07]  /*8590*/  MOV R0, UR4 ;  /* 0x0000000400007c02 */ /* 0x000fce0008000f00 */
.L_x_137:
[----:B-1----:R1:W2:Y:S02]  /*85a0*/  SYNCS.PHASECHK.TRANS64.TRYWAIT P0, [R0+URZ], R2 ;  /* 0x00000002000075a7 */ /* 0x0022a400080011ff */
[----:B--2---:R-:W-:Y:S05]  /*85b0*/  @!P0 NANOSLEEP.SYNCS 0x989680 ;  /* 0x009896800000895d */ /* 0x004fea0003900000 */
[----:B------:R-:W2:Y:S02]  /*85c0*/  @!P0 SYNCS.PHASECHK.TRANS64 P0, [R0+URZ], R2 ;  /* 0x00000002000085a7 */ /* 0x000ea400080010ff */
[----:B--2---:R-:W-:Y:S05]  /*85d0*/  @!P0 BRA `(.L_x_137) ;  /* 0xfffffffc00f08947 */ /* 0x004fea000383ffff */
[----:B------:R-:W-:Y:S05]  /*85e0*/  BRA `(.L_x_138) ;  /* 0xffffffa400307947 */ /* 0x000fea000383ffff */
.L_x_45:
[----:B------:R-:W-:-:S07]  /*85f0*/  MOV R0, UR5 ;  /* 0x0000000500007c02 */ /* 0x000fce0008000f00 */
.L_x_139:
[----:B-1----:R1:W2:Y:S02]  /*8600*/  SYNCS.PHASECHK.TRANS64.TRYWAIT P0, [R0+URZ], R3 ;  /* 0x00000003000075a7 */ /* 0x0022a400080011ff */
[----:B--2---:R-:W-:Y:S05]  /*8610*/  @!P0 NANOSLEEP.SYNCS 0x989680 ;  /* 0x009896800000895d */ /* 0x004fea0003900000 */
[----:B------:R-:W2:Y:S02]  /*8620*/  @!P0 SYNCS.PHASECHK.TRANS64 P0, [R0+URZ], R3 ;  /* 0x00000003000085a7 */ /* 0x000ea400080010ff */
[----:B--2---:R-:W-:Y:S05]  /*8630*/  @!P0 BRA `(.L_x_139) ;  /* 0xfffffffc00f08947 */ /* 0x004fea000383ffff */
[----:B------:R-:W-:Y:S05]  /*8640*/  BRA `(.L_x_140) ;  /* 0xffffffa4003c7947 */ /* 0x000fea000383ffff */
.L_x_46:
[----:B------:R-:W-:-:S07]  /*8650*/  MOV R0, UR5 ;  /* 0x0000000500007c02 */ /* 0x000fce0008000f00 */
.L_x_141:
[----:B-1----:R1:W2:Y:S02]  /*8660*/  SYNCS.PHASECHK.TRANS64.TRYWAIT P0, [R0+URZ], R3 ;  /* 0x00000003000075a7 */ /* 0x0022a400080011ff */
[----:B--2---:R-:W-:Y:S05]  /*8670*/  @!P0 NANOSLEEP.SYNCS 0x989680 ;  /* 0x009896800000895d */ /* 0x004fea0003900000 */
[----:B------:R-:W2:Y:S02]  /*8680*/  @!P0 SYNCS.PHASECHK.TRANS64 P0, [R0+URZ], R3 ;  /* 0x00000003000085a7 */ /* 0x000ea400080010ff */
[----:B--2---:R-:W-:Y:S05]  /*8690*/  @!P0 BRA `(.L_x_141) ;  /* 0xfffffffc00f08947 */ /* 0x004fea000383ffff */
[----:B------:R-:W-:Y:S05]  /*86a0*/  BRA `(.L_x_142) ;  /* 0xffffffa400487947 */ /* 0x000fea000383ffff */
.L_x_47:
[----:B------:R-:W-:-:S07]  /*86b0*/  MOV R0, UR5 ;  /* 0x0000000500007c02 */ /* 0x000fce0008000f00 */
.L_x_143:
[----:B-1----:R1:W2:Y:S02]  /*86c0*/  SYNCS.PHASECHK.TRANS64.TRYWAIT P0, [R0+URZ], R3 ;  /* 0x00000003000075a7 */ /* 0x0022a400080011ff */
[----:B--2---:R-:W-:Y:S05]  /*86d0*/  @!P0 NANOSLEEP.SYNCS 0x989680 ;  /* 0x009896800000895d */ /* 0x004fea0003900000 */
[----:B------:R-:W2:Y:S02]  /*86e0*/  @!P0 SYNCS.PHASECHK.TRANS64 P0, [R0+URZ], R3 ;  /* 0x00000003000085a7 */ /* 0x000ea400080010ff */
[----:B--2---:R-:W-:Y:S05]  /*86f0*/  @!P0 BRA `(.L_x_143) ;  /* 0xfffffffc00f08947 */ /* 0x004fea000383ffff */
[----:B------:R-:W-:Y:S05]  /*8700*/  BRA `(.L_x_144) ;  /* 0xffffffa400547947 */ /* 0x000fea000383ffff */
.L_x_48:
[----:B------:R-:W-:-:S07]  /*8710*/  MOV R0, UR5 ;  /* 0x0000000500007c02 */ /* 0x000fce0008000f00 */
.L_x_145:
[----:B-1----:R1:W2:Y:S02]  /*8720*/  SYNCS.PHASECHK.TRANS64.TRYWAIT P0, [R0+URZ], R3 ;  /* 0x00000003000075a7 */ /* 0x0022a400080011ff */
[----:B--2---:R-:W-:Y:S05]  /*8730*/  @!P0 NANOSLEEP.SYNCS 0x989680 ;  /* 0x009896800000895d */ /* 0x004fea0003900000 */
[----:B------:R-:W2:Y:S02]  /*8740*/  @!P0 SYNCS.PHASECHK.TRANS64 P0, [R0+URZ], R3 ;  /* 0x00000003000085a7 */ /* 0x000ea400080010ff */
[----:B--2---:R-:W-:Y:S05]  /*8750*/  @!P0 BRA `(.L_x_145) ;  /* 0xfffffffc00f08947 */ /* 0x004fea000383ffff */
[----:B------:R-:W-:Y:S05]  /*8760*/  BRA `(.L_x_146) ;  /* 0xffffffa400607947 */ /* 0x000fea000383ffff */
.L_x_49:
[----:B------:R-:W-:-:S07]  /*8770*/  MOV R0, UR5 ;  /* 0x0000000500007c02 */ /* 0x000fce0008000f00 */
.L_x_147:
[----:B-1----:R1:W2:Y:S02]  /*8780*/  SYNCS.PHASECHK.TRANS64.TRYWAIT P0, [R0+URZ], R3 ;  /* 0x00000003000075a7 */ /* 0x0022a400080011ff */
[----:B--2---:R-:W-:Y:S05]  /*8790*/  @!P0 NANOSLEEP.SYNCS 0x989680 ;  /* 0x009896800000895d */ /* 0x004fea0003900000 */
[----:B------:R-:W2:Y:S02]  /*87a0*/  @!P0 SYNCS.PHASECHK.TRANS64 P0, [R0+URZ], R3 ;  /* 0x00000003000085a7 */ /* 0x000ea400080010ff */
[----:B--2---:R-:W-:Y:S05]  /*87b0*/  @!P0 BRA `(.L_x_147) ;  /* 0xfffffffc00f08947 */ /* 0x004fea000383ffff */
[----:B------:R-:W-:Y:S05]  /*87c0*/  BRA `(.L_x_148) ;  /* 0xffffffa4006c7947 */ /* 0x000fea000383ffff */
.L_x_50:
[----:B------:R-:W-:-:S07]  /*87d0*/  MOV R0, UR5 ;  /* 0x0000000500007c02 */ /* 0x000fce0008000f00 */
.L_x_149:
[----:B-1----:R1:W2:Y:S02]  /*87e0*/  SYNCS.PHASECHK.TRANS64.TRYWAIT P0, [R0+URZ], R3 ;  /* 0x00000003000075a7 */ /* 0x0022a400080011ff */
[----:B--2---:R-:W-:Y:S05]  /*87f0*/  @!P0 NANOSLEEP.SYNCS 0x989680 ;  /* 0x009896800000895d */ /* 0x004fea0003900000 */
[----:B------:R-:W2:Y:S02]  /*8800*/  @!P0 SYNCS.PHASECHK.TRANS64 P0, [R0+URZ], R3 ;  /* 0x00000003000085a7 */ /* 0x000ea400080010ff */
[----:B--2---:R-:W-:Y:S05]  /*8810*/  @!P0 BRA `(.L_x_149) ;  /* 0xfffffffc00f08947 */ /* 0x004fea000383ffff */
[----:B------:R-:W-:Y:S05]  /*8820*/  BRA `(.L_x_150) ;  /* 0xffffffa400787947 */ /* 0x000fea000383ffff */
.L_x_51:
[----:B------:R-:W-:-:S07]  /*8830*/  MOV R0, UR5 ;  /* 0x0000000500007c02 */ /* 0x000fce0008000f00 */
.L_x_151:
[----:B-1----:R1:W2:Y:S02]  /*8840*/  SYNCS.PHASECHK.TRANS64.TRYWAIT P0, [R0+URZ], R3 ;  /* 0x00000003000075a7 */ /* 0x0022a400080011ff */
[----:B--2---:R-:W-:Y:S05]  /*8850*/  @!P0 NANOSLEEP.SYNCS 0x989680 ;  /* 0x009896800000895d */ /* 0x004fea0003900000 */
[----:B------:R-:W2:Y:S02]  /*8860*/  @!P0 SYNCS.PHASECHK.TRANS64 P0, [R0+URZ], R3 ;  /* 0x00000003000085a7 */ /* 0x000ea400080010ff */
[----:B--2---:R-:W-:Y:S05]  /*8870*/  @!P0 BRA `(.L_x_151) ;  /* 0xfffffffc00f08947 */ /* 0x004fea000383ffff */
[----:B------:R-:W-:Y:S05]  /*8880*/  BRA `(.L_x_152) ;  /* 0xffffffa400847947 */ /* 0x000fea000383ffff */
.L_x_52:
[----:B------:R-:W-:-:S07]  /*8890*/  MOV R0, UR5 ;  /* 0x0000000500007c02 */ /* 0x000fce0008000f00 */
.L_x_153:
[----:B-1----:R1:W2:Y:S02]  /*88a0*/  SYNCS.PHASECHK.TRANS64.TRYWAIT P0, [R0+URZ], R3 ;  /* 0x00000003000075a7 */ /* 0x0022a400080011ff */
[----:B--2---:R-:W-:Y:S05]  /*88b0*/  @!P0 NANOSLEEP.SYNCS 0x989680 ;  /* 0x009896800000895d */ /* 0x004fea0003900000 */
[----:B------:R-:W2:Y:S02]  /*88c0*/  @!P0 SYNCS.PHASECHK.TRANS64 P0, [R0+URZ], R3 ;  /* 0x00000003000085a7 */ /* 0x000ea400080010ff */
[----:B--2---:R-:W-:Y:S05]  /*88d0*/  @!P0 BRA `(.L_x_153) ;  /* 0xfffffffc00f08947 */ /* 0x004fea000383ffff */
[----:B------:R-:W-:Y:S05]  /*88e0*/  BRA `(.L_x_154) ;  /* 0xffffffa400907947 */ /* 0x000fea000383ffff */
.L_x_53:
[----:B------:R-:W-:-:S07]  /*88f0*/  MOV R0, UR5 ;  /* 0x0000000500007c02 */ /* 0x000fce0008000f00 */
.L_x_155:
[----:B-1----:R1:W2:Y:S02]  /*8900*/  SYNCS.PHASECHK.TRANS64.TRYWAIT P0, [R0+URZ], R3 ;  /* 0x00000003000075a7 */ /* 0x0022a400080011ff */
[----:B--2---:R-:W-:Y:S05]  /*8910*/  @!P0 NANOSLEEP.SYNCS 0x989680 ;  /* 0x009896800000895d */ /* 0x004fea0003900000 */
[----:B------:R-:W2:Y:S02]  /*8920*/  @!P0 SYNCS.PHASECHK.TRANS64 P0, [R0+URZ], R3 ;  /* 0x00000003000085a7 */ /* 0x000ea400080010ff */
[----:B--2---:R-:W-:Y:S05]  /*8930*/  @!P0 BRA `(.L_x_155) ;  /* 0xfffffffc00f08947 */ /* 0x004fea000383ffff */
[----:B------:R-:W-:Y:S05]  /*8940*/  BRA `(.L_x_156) ;  /* 0xffffffa4009c7947 */ /* 0x000fea000383ffff */
.L_x_54:
[----:B------:R-:W-:-:S07]  /*8950*/  MOV R0, UR5 ;  /* 0x0000000500007c02 */ /* 0x000fce0008000f00 */
.L_x_157:
[----:B-1----:R1:W2:Y:S02]  /*8960*/  SYNCS.PHASECHK.TRANS64.TRYWAIT P0, [R0+URZ], R3 ;  /* 0x00000003000075a7 */ /* 0x0022a400080011ff */
[----:B--2---:R-:W-:Y:S05]  /*8970*/  @!P0 NANOSLEEP.SYNCS 0x989680 ;  /* 0x009896800000895d */ /* 0x004fea0003900000 */
[----:B------:R-:W2:Y:S02]  /*8980*/  @!P0 SYNCS.PHASECHK.TRANS64 P0, [R0+URZ], R3 ;  /* 0x00000003000085a7 */ /* 0x000ea400080010ff */
[----:B--2---:R-:W-:Y:S05]  /*8990*/  @!P0 BRA `(.L_x_157) ;  /* 0xfffffffc00f08947 */ /* 0x004fea000383ffff */
[----:B------:R-:W-:Y:S05]  /*89a0*/  BRA `(.L_x_158) ;  /* 0xffffffa400a87947 */ /* 0x000fea000383ffff */
.L_x_55:
[----:B------:R-:W-:-:S07]  /*89b0*/  MOV R0, UR5 ;  /* 0x0000000500007c02 */ /* 0x000fce0008000f00 */
.L_x_159:
[----:B-1----:R1:W2:Y:S02]  /*89c0*/  SYNCS.PHASECHK.TRANS64.TRYWAIT P0, [R0+URZ], R3 ;  /* 0x00000003000075a7 */ /* 0x0022a400080011ff */
[----:B--2---:R-:W-:Y:S05]  /*89d0*/  @!P0 NANOSLEEP.SYNCS 0x989680 ;  /* 0x009896800000895d */ /* 0x004fea0003900000 */
[----:B------:R-:W2:Y:S02]  /*89e0*/  @!P0 SYNCS.PHASECHK.TRANS64 P0, [R0+URZ], R3 ;  /* 0x00000003000085a7 */ /* 0x000ea400080010ff */
[----:B--2---:R-:W-:Y:S05]  /*89f0*/  @!P0 BRA `(.L_x_159) ;  /* 0xfffffffc00f08947 */ /* 0x004fea000383ffff */
[----:B------:R-:W-:Y:S05]  /*8a00*/  BRA `(.L_x_160) ;  /* 0xffffffa400b47947 */ /* 0x000fea000383ffff */
.L_x_56:
[----:B------:R-:W-:-:S07]  /*8a10*/  MOV R0, UR5 ;  /* 0x0000000500007c02 */ /* 0x000fce0008000f00 */
.L_x_161:
[----:B-1----:R1:W2:Y:S02]  /*8a20*/  SYNCS.PHASECHK.TRANS64.TRYWAIT P0, [R0+URZ], R3 ;  /* 0x00000003000075a7 */ /* 0x0022a400080011ff */
[----:B--2---:R-:W-:Y:S05]  /*8a30*/  @!P0 NANOSLEEP.SYNCS 0x989680 ;  /* 0x009896800000895d */ /* 0x004fea0003900000 */
[----:B------:R-:W2:Y:S02]  /*8a40*/  @!P0 SYNCS.PHASECHK.TRANS64 P0, [R0+URZ], R3 ;  /* 0x00000003000085a7 */ /* 0x000ea400080010ff */
[----:B--2---:R-:W-:Y:S05]  /*8a50*/  @!P0 BRA `(.L_x_161) ;  /* 0xfffffffc00f08947 */ /* 0x004fea000383ffff */
[----:B------:R-:W-:Y:S05]  /*8a60*/  BRA `(.L_x_162) ;  /* 0xffffffa400c07947 */ /* 0x000fea000383ffff */
.L_x_57:
[----:B------:R-:W-:-:S07]  /*8a70*/  MOV R0, UR5 ;  /* 0x0000000500007c02 */ /* 0x000fce0008000f00 */
.L_x_163:
[----:B-1----:R1:W2:Y:S02]  /*8a80*/  SYNCS.PHASECHK.TRANS64.TRYWAIT P0, [R0+URZ], R3 ;  /* 0x00000003000075a7 */ /* 0x0022a400080011ff */
[----:B--2---:R-:W-:Y:S05]  /*8a90*/  @!P0 NANOSLEEP.SYNCS 0x989680 ;  /* 0x009896800000895d */ /* 0x004fea0003900000 */
[----:B------:R-:W2:Y:S02]  /*8aa0*/  @!P0 SYNCS.PHASECHK.TRANS64 P0, [R0+URZ], R3 ;  /* 0x00000003000085a7 */ /* 0x000ea400080010ff */
[----:B--2---:R-:W-:Y:S05]  /*8ab0*/  @!P0 BRA `(.L_x_163) ;  /* 0xfffffffc00f08947 */ /* 0x004fea000383ffff */
[----:B------:R-:W-:Y:S05]  /*8ac0*/  BRA `(.L_x_164) ;  /* 0xffffffa400cc7947 */ /* 0x000fea000383ffff */
.L_x_58:
[----:B------:R-:W-:-:S07]  /*8ad0*/  MOV R0, UR5 ;  /* 0x0000000500007c02 */ /* 0x000fce0008000f00 */
.L_x_165:
[----:B-1----:R1:W2:Y:S02]  /*8ae0*/  SYNCS.PHASECHK.TRANS64.TRYWAIT P0, [R0+URZ], R3 ;  /* 0x00000003000075a7 */ /* 0x0022a400080011ff */
[----:B--2---:R-:W-:Y:S05]  /*8af0*/  @!P0 NANOSLEEP.SYNCS 0x989680 ;  /* 0x009896800000895d */ /* 0x004fea0003900000 */
[----:B------:R-:W2:Y:S02]  /*8b00*/  @!P0 SYNCS.PHASECHK.TRANS64 P0, [R0+URZ], R3 ;  /* 0x00000003000085a7 */ /* 0x000ea400080010ff */
[----:B--2---:R-:W-:Y:S05]  /*8b10*/  @!P0 BRA `(.L_x_165) ;  /* 0xfffffffc00f08947 */ /* 0x004fea000383ffff */
[----:B------:R-:W-:Y:S05]  /*8b20*/  BRA `(.L_x_166) ;  /* 0xffffffa400d87947 */ /* 0x000fea000383ffff */
.L_x_59:
[----:B------:R-:W-:-:S07]  /*8b30*/  MOV R0, UR5 ;  /* 0x0000000500007c02 */ /* 0x000fce0008000f00 */
.L_x_167:
[----:B-1----:R1:W2:Y:S02]  /*8b40*/  SYNCS.PHASECHK.TRANS64.TRYWAIT P0, [R0+URZ], R3 ;  /* 0x00000003000075a7 */ /* 0x0022a400080011ff */
[----:B--2---:R-:W-:Y:S05]  /*8b50*/  @!P0 NANOSLEEP.SYNCS 0x989680 ;  /* 0x009896800000895d */ /* 0x004fea0003900000 */
[----:B------:R-:W2:Y:S02]  /*8b60*/  @!P0 SYNCS.PHASECHK.TRANS64 P0, [R0+URZ], R3 ;  /* 0x00000003000085a7 */ /* 0x000ea400080010ff */
[----:B--2---:R-:W-:Y:S05]  /*8b70*/  @!P0 BRA `(.L_x_167) ;  /* 0xfffffffc00f08947 */ /* 0x004fea000383ffff */
[----:B------:R-:W-:Y:S05]  /*8b80*/  BRA `(.L_x_168) ;  /* 0xffffffa400e47947 */ /* 0x000fea000383ffff */
.L_x_60:
[----:B------:R-:W-:-:S07]  /*8b90*/  MOV R0, UR5 ;  /* 0x0000000500007c02 */ /* 0x000fce0008000f00 */
.L_x_169:
[----:B-1----:R1:W2:Y:S02]  /*8ba0*/  SYNCS.PHASECHK.TRANS64.TRYWAIT P0, [R0+URZ], R3 ;  /* 0x00000003000075a7 */ /* 0x0022a400080011ff */
[----:B--2---:R-:W-:Y:S05]  /*8bb0*/  @!P0 NANOSLEEP.SYNCS 0x989680 ;  /* 0x009896800000895d */ /* 0x004fea0003900000 */
[----:B------:R-:W2:Y:S02]  /*8bc0*/  @!P0 SYNCS.PHASECHK.TRANS64 P0, [R0+URZ], R3 ;  /* 0x00000003000085a7 */ /* 0x000ea400080010ff */
[----:B--2---:R-:W-:Y:S05]  /*8bd0*/  @!P0 BRA `(.L_x_169) ;  /* 0xfffffffc00f08947 */ /* 0x004fea000383ffff */
[----:B------:R-:W-:Y:S05]  /*8be0*/  BRA `(.L_x_170) ;  /* 0xffffffa400f07947 */ /* 0x000fea000383ffff */
.L_x_61:
[----:B------:R-:W-:-:S07]  /*8bf0*/  MOV R0, UR5 ;  /* 0x0000000500007c02 */ /* 0x000fce0008000f00 */
.L_x_171:
[----:B-1----:R1:W2:Y:S02]  /*8c00*/  SYNCS.PHASECHK.TRANS64.TRYWAIT P0, [R0+URZ], R3 ;  /* 0x00000003000075a7 */ /* 0x0022a400080011ff */
[----:B--2---:R-:W-:Y:S05]  /*8c10*/  @!P0 NANOSLEEP.SYNCS 0x989680 ;  /* 0x009896800000895d */ /* 0x004fea0003900000 */
[----:B------:R-:W2:Y:S02]  /*8c20*/  @!P0 SYNCS.PHASECHK.TRANS64 P0, [R0+URZ], R3 ;  /* 0x00000003000085a7 */ /* 0x000ea400080010ff */
[----:B--2---:R-:W-:Y:S05]  /*8c30*/  @!P0 BRA `(.L_x_171) ;  /* 0xfffffffc00f08947 */ /* 0x004fea000383ffff */
[----:B------:R-:W-:Y:S05]  /*8c40*/  BRA `(.L_x_172) ;  /* 0xffffffa400fc7947 */ /* 0x000fea000383ffff */
.L_x_62:
[----:B------:R-:W-:-:S07]  /*8c50*/  MOV R0, UR5 ;  /* 0x0000000500007c02 */ /* 0x000fce0008000f00 */
.L_x_173:
[----:B-1----:R1:W2:Y:S02]  /*8c60*/  SYNCS.PHASECHK.TRANS64.TRYWAIT P0, [R0+URZ], R3 ;  /* 0x00000003000075a7 */ /* 0x0022a400080011ff */
[----:B--2---:R-:W-:Y:S05]  /*8c70*/  @!P0 NANOSLEEP.SYNCS 0x989680 ;  /* 0x009896800000895d */ /* 0x004fea0003900000 */
[----:B------:R-:W2:Y:S02]  /*8c80*/  @!P0 SYNCS.PHASECHK.TRANS64 P0, [R0+URZ], R3 ;  /* 0x00000003000085a7 */ /* 0x000ea400080010ff */
[----:B--2---:R-:W-:Y:S05]  /*8c90*/  @!P0 BRA `(.L_x_173) ;  /* 0xfffffffc00f08947 */ /* 0x004fea000383ffff */
[----:B------:R-:W-:Y:S05]  /*8ca0*/  BRA `(.L_x_174) ;  /* 0xffffffa800087947 */ /* 0x000fea000383ffff */
.L_x_63:
[----:B------:R-:W-:-:S07]  /*8cb0*/  MOV R0, UR5 ;  /* 0x0000000500007c02 */ /* 0x000fce0008000f00 */
.L_x_175:
[----:B-1----:R1:W2:Y:S02]  /*8cc0*/  SYNCS.PHASECHK.TRANS64.TRYWAIT P0, [R0+URZ], R3 ;  /* 0x00000003000075a7 */ /* 0x0022a400080011ff */
[----:B--2---:R-:W-:Y:S05]  /*8cd0*/  @!P0 NANOSLEEP.SYNCS 0x989680 ;  /* 0x009896800000895d */ /* 0x004fea0003900000 */
[----:B------:R-:W2:Y:S02]  /*8ce0*/  @!P0 SYNCS.PHASECHK.TRANS64 P0, [R0+URZ], R3 ;  /* 0x00000003000085a7 */ /* 0x000ea400080010ff */
[----:B--2---:R-:W-:Y:S05]  /*8cf0*/  @!P0 BRA `(.L_x_175) ;  /* 0xfffffffc00f08947 */ /* 0x004fea000383ffff */
[----:B------:R-:W-:Y:S05]  /*8d00*/  BRA `(.L_x_176) ;  /* 0xffffffa800147947 */ /* 0x000fea000383ffff */
.L_x_64:
[----:B------:R-:W-:-:S07]  /*8d10*/  MOV R0, UR5 ;  /* 0x0000000500007c02 */ /* 0x000fce0008000f00 */
.L_x_177:
[----:B-1----:R1:W2:Y:S02]  /*8d20*/  SYNCS.PHASECHK.TRANS64.TRYWAIT P0, [R0+URZ], R3 ;  /* 0x00000003000075a7 */ /* 0x0022a400080011ff */
[----:B--2---:R-:W-:Y:S05]  /*8d30*/  @!P0 NANOSLEEP.SYNCS 0x989680 ;  /* 0x009896800000895d */ /* 0x004fea0003900000 */
[----:B------:R-:W2:Y:S02]  /*8d40*/  @!P0 SYNCS.PHASECHK.TRANS64 P0, [R0+URZ], R3 ;  /* 0x00000003000085a7 */ /* 0x000ea400080010ff */
[----:B--2---:R-:W-:Y:S05]  /*8d50*/  @!P0 BRA `(.L_x_177) ;  /* 0xfffffffc00f08947 */ /* 0x004fea000383ffff */
[----:B------:R-:W-:Y:S05]  /*8d60*/  BRA `(.L_x_178) ;  /* 0xffffffa800207947 */ /* 0x000fea000383ffff */
.L_x_65:
[----:B------:R-:W-:-:S07]  /*8d70*/  MOV R0, UR5 ;  /* 0x0000000500007c02 */ /* 0x000fce0008000f00 */
.L_x_179:
[----:B-1----:R1:W2:Y:S02]  /*8d80*/  SYNCS.PHASECHK.TRANS64.TRYWAIT P0, [R0+URZ], R3 ;  /* 0x00000003000075a7 */ /* 0x0022a400080011ff */
[----:B--2---:R-:W-:Y:S05]  /*8d90*/  @!P0 NANOSLEEP.SYNCS 0x989680 ;  /* 0x009896800000895d */ /* 0x004fea0003900000 */
[----:B------:R-:W2:Y:S02]  /*8da0*/  @!P0 SYNCS.PHASECHK.TRANS64 P0, [R0+URZ], R3 ;  /* 0x00000003000085a7 */ /* 0x000ea400080010ff */
[----:B--2---:R-:W-:Y:S05]  /*8db0*/  @!P0 BRA `(.L_x_179) ;  /* 0xfffffffc00f08947 */ /* 0x004fea000383ffff */
[----:B------:R-:W-:Y:S05]  /*8dc0*/  BRA `(.L_x_180) ;  /* 0xffffffa8002c7947 */ /* 0x000fea000383ffff */
.L_x_66:
[----:B------:R-:W-:-:S07]  /*8dd0*/  MOV R0, UR5 ;  /* 0x0000000500007c02 */ /* 0x000fce0008000f00 */
.L_x_181:
[----:B-1----:R1:W2:Y:S02]  /*8de0*/  SYNCS.PHASECHK.TRANS64.TRYWAIT P0, [R0+URZ], R3 ;  /* 0x00000003000075a7 */ /* 0x0022a400080011ff */
[----:B--2---:R-:W-:Y:S05]  /*8df0*/  @!P0 NANOSLEEP.SYNCS 0x989680 ;  /* 0x009896800000895d */ /* 0x004fea0003900000 */
[----:B------:R-:W2:Y:S02]  /*8e00*/  @!P0 SYNCS.PHASECHK.TRANS64 P0, [R0+URZ], R3 ;  /* 0x00000003000085a7 */ /* 0x000ea400080010ff */
[----:B--2---:R-:W-:Y:S05]  /*8e10*/  @!P0 BRA `(.L_x_181) ;  /* 0xfffffffc00f08947 */ /* 0x004fea000383ffff */
[----:B------:R-:W-:Y:S05]  /*8e20*/  BRA `(.L_x_182) ;  /* 0xffffffa800387947 */ /* 0x000fea000383ffff */
.L_x_67:
[----:B------:R-:W-:-:S07]  /*8e30*/  MOV R0, UR5 ;  /* 0x0000000500007c02 */ /* 0x000fce0008000f00 */
.L_x_183:
[----:B-1----:R1:W2:Y:S02]  /*8e40*/  SYNCS.PHASECHK.TRANS64.TRYWAIT P0, [R0+URZ], R3 ;  /* 0x00000003000075a7 */ /* 0x0022a400080011ff */
[----:B--2---:R-:W-:Y:S05]  /*8e50*/  @!P0 NANOSLEEP.SYNCS 0x989680 ;  /* 0x009896800000895d */ /* 0x004fea0003900000 */
[----:B------:R-:W2:Y:S02]  /*8e60*/  @!P0 SYNCS.PHASECHK.TRANS64 P0, [R0+URZ], R3 ;  /* 0x00000003000085a7 */ /* 0x000ea400080010ff */
[----:B--2---:R-:W-:Y:S05]  /*8e70*/  @!P0 BRA `(.L_x_183) ;  /* 0xfffffffc00f08947 */ /* 0x004fea000383ffff */
[----:B------:R-:W-:Y:S05]  /*8e80*/  BRA `(.L_x_184) ;  /* 0xffffffa800447947 */ /* 0x000fea000383ffff */
.L_x_68:
[----:B------:R-:W-:-:S07]  /*8e90*/  MOV R0, UR5 ;  /* 0x0000000500007c02 */ /* 0x000fce0008000f00 */
.L_x_185:
[----:B-1----:R1:W2:Y:S02]  /*8ea0*/  SYNCS.PHASECHK.TRANS64.TRYWAIT P0, [R0+URZ], R3 ;  /* 0x00000003000075a7 */ /* 0x0022a400080011ff */
[----:B--2---:R-:W-:Y:S05]  /*8eb0*/  @!P0 NANOSLEEP.SYNCS 0x989680 ;  /* 0x009896800000895d */ /* 0x004fea0003900000 */
[----:B------:R-:W2:Y:S02]  /*8ec0*/  @!P0 SYNCS.PHASECHK.TRANS64 P0, [R0+URZ], R3 ;  /* 0x00000003000085a7 */ /* 0x000ea400080010ff */
[----:B--2---:R-:W-:Y:S05]  /*8ed0*/  @!P0 BRA `(.L_x_185) ;  /* 0xfffffffc00f08947 */ /* 0x004fea000383ffff */
[----:B------:R-:W-:Y:S05]  /*8ee0*/  BRA `(.L_x_186) ;  /* 0xffffffa800507947 */ /* 0x000fea000383ffff */
.L_x_69:
[----:B------:R-:W-:-:S07]  /*8ef0*/  MOV R0, UR5 ;  /* 0x0000000500007c02 */ /* 0x000fce0008000f00 */
.L_x_187:
[----:B-1----:R1:W2:Y:S02]  /*8f00*/  SYNCS.PHASECHK.TRANS64.TRYWAIT P0, [R0+URZ], R3 ;  /* 0x00000003000075a7 */ /* 0x0022a400080011ff */
[----:B--2---:R-:W-:Y:S05]  /*8f10*/  @!P0 NANOSLEEP.SYNCS 0x989680 ;  /* 0x009896800000895d */ /* 0x004fea0003900000 */
[----:B------:R-:W2:Y:S02]  /*8f20*/  @!P0 SYNCS.PHASECHK.TRANS64 P0, [R0+URZ], R3 ;  /* 0x00000003000085a7 */ /* 0x000ea400080010ff */
[----:B--2---:R-:W-:Y:S05]  /*8f30*/  @!P0 BRA `(.L_x_187) ;  /* 0xfffffffc00f08947 */ /* 0x004fea000383ffff */
[----:B------:R-:W-:Y:S05]  /*8f40*/  BRA `(.L_x_188) ;  /* 0xffffffa8005c7947 */ /* 0x000fea000383ffff */
.L_x_70:
[----:B------:R-:W-:-:S07]  /*8f50*/  MOV R0, UR5 ;  /* 0x0000000500007c02 */ /* 0x000fce0008000f00 */
.L_x_189:
[----:B-1----:R1:W2:Y:S02]  /*8f60*/  SYNCS.PHASECHK.TRANS64.TRYWAIT P0, [R0+URZ], R3 ;  /* 0x00000003000075a7 */ /* 0x0022a400080011ff */
[----:B--2---:R-:W-:Y:S05]  /*8f70*/  @!P0 NANOSLEEP.SYNCS 0x989680 ;  /* 0x009896800000895d */ /* 0x004fea0003900000 */
[----:B------:R-:W2:Y:S02]  /*8f80*/  @!P0 SYNCS.PHASECHK.TRANS64 P0, [R0+URZ], R3 ;  /* 0x00000003000085a7 */ /* 0x000ea400080010ff */
[----:B--2---:R-:W-:Y:S05]  /*8f90*/  @!P0 BRA `(.L_x_189) ;  /* 0xfffffffc00f08947 */ /* 0x004fea000383ffff */
[----:B------:R-:W-:Y:S05]  /*8fa0*/  BRA `(.L_x_190) ;  /* 0xffffffa800687947 */ /* 0x000fea000383ffff */
.L_x_71:
[----:B------:R-:W-:-:S07]  /*8fb0*/  MOV R0, UR5 ;  /* 0x0000000500007c02 */ /* 0x000fce0008000f00 */
.L_x_191:
[----:B-1----:R1:W2:Y:S02]  /*8fc0*/  SYNCS.PHASECHK.TRANS64.TRYWAIT P0, [R0+URZ], R3 ;  /* 0x00000003000075a7 */ /* 0x0022a400080011ff */
[----:B--2---:R-:W-:Y:S05]  /*8fd0*/  @!P0 NANOSLEEP.SYNCS 0x989680 ;  /* 0x009896800000895d */ /* 0x004fea0003900000 */
[----:B------:R-:W2:Y:S02]  /*8fe0*/  @!P0 SYNCS.PHASECHK.TRANS64 P0, [R0+URZ], R3 ;  /* 0x00000003000085a7 */ /* 0x000ea400080010ff */
[----:B--2---:R-:W-:Y:S05]  /*8ff0*/  @!P0 BRA `(.L_x_191) ;  /* 0xfffffffc00f08947 */ /* 0x004fea000383ffff */
[----:B------:R-:W-:Y:S05]  /*9000*/  BRA `(.L_x_192) ;  /* 0xffffffa800747947 */ /* 0x000fea000383ffff */
.L_x_72:
[----:B------:R-:W-:-:S07]  /*9010*/  MOV R0, UR5 ;  /* 0x0000000500007c02 */ /* 0x000fce0008000f00 */
.L_x_193:
[----:B-1----:R1:W2:Y:S02]  /*9020*/  SYNCS.PHASECHK.TRANS64.TRYWAIT P0, [R0+URZ], R3 ;  /* 0x00000003000075a7 */ /* 0x0022a400080011ff */
[----:B--2---:R-:W-:Y:S05]  /*9030*/  @!P0 NANOSLEEP.SYNCS 0x989680 ;  /* 0x009896800000895d */ /* 0x004fea0003900000 */
[----:B------:R-:W2:Y:S02]  /*9040*/  @!P0 SYNCS.PHASECHK.TRANS64 P0, [R0+URZ], R3 ;  /* 0x00000003000085a7 */ /* 0x000ea400080010ff */
[----:B--2---:R-:W-:Y:S05]  /*9050*/  @!P0 BRA `(.L_x_193) ;  /* 0xfffffffc00f08947 */ /* 0x004fea000383ffff */
[----:B------:R-:W-:Y:S05]  /*9060*/  BRA `(.L_x_194) ;  /* 0xffffffa800807947 */ /* 0x000fea000383ffff */
.L_x_73:
[----:B------:R-:W-:-:S07]  /*9070*/  MOV R0, UR5 ;  /* 0x0000000500007c02 */ /* 0x000fce0008000f00 */
.L_x_195:
[----:B-1----:R1:W2:Y:S02]  /*9080*/  SYNCS.PHASECHK.TRANS64.TRYWAIT P0, [R0+URZ], R3 ;  /* 0x00000003000075a7 */ /* 0x0022a400080011ff */
[----:B--2---:R-:W-:Y:S05]  /*9090*/  @!P0 NANOSLEEP.SYNCS 0x989680 ;  /* 0x009896800000895d */ /* 0x004fea0003900000 */
[----:B------:R-:W2:Y:S02]  /*90a0*/  @!P0 SYNCS.PHASECHK.TRANS64 P0, [R0+URZ], R3 ;  /* 0x00000003000085a7 */ /* 0x000ea400080010ff */
[----:B--2---:R-:W-:Y:S05]  /*90b0*/  @!P0 BRA `(.L_x_195) ;  /* 0xfffffffc00f08947 */ /* 0x004fea000383ffff */
[----:B------:R-:W-:Y:S05]  /*90c0*/  BRA `(.L_x_196) ;  /* 0xffffffa8008c7947 */ /* 0x000fea000383ffff */
.L_x_74:
[----:B------:R-:W-:-:S07]  /*90d0*/  MOV R0, UR5 ;  /* 0x0000000500007c02 */ /* 0x000fce0008000f00 */
.L_x_197:
[----:B-1----:R1:W2:Y:S02]  /*90e0*/  SYNCS.PHASECHK.TRANS64.TRYWAIT P0, [R0+URZ], R3 ;  /* 0x00000003000075a7 */ /* 0x0022a400080011ff */
[----:B--2---:R-:W-:Y:S05]  /*90f0*/  @!P0 NANOSLEEP.SYNCS 0x989680 ;  /* 0x009896800000895d */ /* 0x004fea0003900000 */
[----:B------:R-:W2:Y:S02]  /*9100*/  @!P0 SYNCS.PHASECHK.TRANS64 P0, [R0+URZ], R3 ;  /* 0x00000003000085a7 */ /* 0x000ea400080010ff */
[----:B--2---:R-:W-:Y:S05]  /*9110*/  @!P0 BRA `(.L_x_197) ;  /* 0xfffffffc00f08947 */ /* 0x004fea000383ffff */
[----:B------:R-:W-:Y:S05]  /*9120*/  BRA `(.L_x_198) ;  /* 0xffffffa800987947 */ /* 0x000fea000383ffff */
.L_x_75:
[----:B------:R-:W-:-:S07]  /*9130*/  MOV R0, UR5 ;  /* 0x0000000500007c02 */ /* 0x000fce0008000f00 */
.L_x_199:
[----:B-1----:R1:W2:Y:S02]  /*9140*/  SYNCS.PHASECHK.TRANS64.TRYWAIT P0, [R0+URZ], R3 ;  /* 0x00000003000075a7 */ /* 0x0022a400080011ff */
[----:B--2---:R-:W-:Y:S05]  /*9150*/  @!P0 NANOSLEEP.SYNCS 0x989680 ;  /* 0x009896800000895d */ /* 0x004fea0003900000 */
[----:B------:R-:W2:Y:S02]  /*9160*/  @!P0 SYNCS.PHASECHK.TRANS64 P0, [R0+URZ], R3 ;  /* 0x00000003000085a7 */ /* 0x000ea400080010ff */
[----:B--2---:R-:W-:Y:S05]  /*9170*/  @!P0 BRA `(.L_x_199) ;  /* 0xfffffffc00f08947 */ /* 0x004fea000383ffff */
[----:B------:R-:W-:Y:S05]  /*9180*/  BRA `(.L_x_200) ;  /* 0xffffffa800a47947 */ /* 0x000fea000383ffff */
.L_x_76:
[----:B------:R-:W-:-:S07]  /*9190*/  MOV R0, UR5 ;  /* 0x0000000500007c02 */ /* 0x000fce0008000f00 */
.L_x_201:
[----:B-1----:R1:W2:Y:S02]  /*91a0*/  SYNCS.PHASECHK.TRANS64.TRYWAIT P0, [R0+URZ], R3 ;  /* 0x00000003000075a7 */ /* 0x0022a400080011ff */
[----:B--2---:R-:W-:Y:S05]  /*91b0*/  @!P0 NANOSLEEP.SYNCS 0x989680 ;  /* 0x009896800000895d */ /* 0x004fea0003900000 */
[----:B------:R-:W2:Y:S02]  /*91c0*/  @!P0 SYNCS.PHASECHK.TRANS64 P0, [R0+URZ], R3 ;  /* 0x00000003000085a7 */ /* 0x000ea400080010ff */
[----:B--2---:R-:W-:Y:S05]  /*91d0*/  @!P0 BRA `(.L_x_201) ;  /* 0xfffffffc00f08947 */ /* 0x004fea000383ffff */
[----:B------:R-:W-:Y:S05]  /*91e0*/  BRA `(.L_x_202) ;  /* 0xffffffa800b07947 */ /* 0x000fea000383ffff */
.L_x_79:
[----:B-1----:R1:W2:Y:S02]  /*91f0*/  SYNCS.PHASECHK.TRANS64.TRYWAIT P0, [R2+URZ+0x2a0], R4 ;  /* 0x0002a004020075a7 */ /* 0x0022a400080011ff */
[----:B--2---:R-:W-:Y:S05]  /*9200*/  @!P0 NANOSLEEP.SYNCS 0x989680 ;  /* 0x009896800000895d */ /* 0x004fea0003900000 */
[----:B------:R-:W2:Y:S02]  /*9210*/  @!P0 SYNCS.PHASECHK.TRANS64 P0, [R2+URZ+0x2a0], R4 ;  /* 0x0002a004020085a7 */ /* 0x000ea400080010ff */
[----:B--2---:R-:W-:Y:S05]  /*9220*/  @!P0 BRA `(.L_x_79) ;  /* 0xfffffffc00f08947 */ /* 0x004fea000383ffff */
[----:B------:R-:W-:Y:S05]  /*9230*/  BRA `(.L_x_203) ;  /* 0xffffffac000c7947 */ /* 0x000fea000383ffff */
.L_x_80:
[----:B------:R-:W-:-:S07]  /*9240*/  MOV R2, UR4 ;  /* 0x0000000400027c02 */ /* 0x000fce0008000f00 */
.L_x_204:
[----:B-1----:R1:W2:Y:S02]  /*9250*/  SYNCS.PHASECHK.TRANS64.TRYWAIT P0, [R2+URZ+0x250], R5 ;  /* 0x00025005020075a7 */ /* 0x0022a400080011ff */
[----:B--2---:R-:W-:Y:S05]  /*9260*/  @!P0 NANOSLEEP.SYNCS 0x989680 ;  /* 0x009896800000895d */ /* 0x004fea0003900000 */
[----:B------:R-:W2:Y:S02]  /*9270*/  @!P0 SYNCS.PHASECHK.TRANS64 P0, [R2+URZ+0x250], R5 ;  /* 0x00025005020085a7 */ /* 0x000ea400080010ff */
[----:B--2---:R-:W-:Y:S05]  /*9280*/  @!P0 BRA `(.L_x_204) ;  /* 0xfffffffc00f08947 */ /* 0x004fea000383ffff */
[----:B------:R-:W-:Y:S05]  /*9290*/  BRA `(.L_x_205) ;  /* 0xffffffac001c7947 */ /* 0x000fea000383ffff */
.L_x_81:
[----:B-1----:R1:W2:Y:S02]  /*92a0*/  SYNCS.PHASECHK.TRANS64.TRYWAIT P1, [R2+URZ+0x240], R4 ;  /* 0x00024004020075a7 */ /* 0x0022a400080211ff */
[----:B--2---:R-:W-:Y:S05]  /*92b0*/  @!P1 NANOSLEEP.SYNCS 0x989680 ;  /* 0x009896800000995d */ /* 0x004fea0003900000 */
[----:B------:R-:W2:Y:S02]  /*92c0*/  @!P1 SYNCS.PHASECHK.TRANS64 P1, [R2+URZ+0x240], R4 ;  /* 0x00024004020095a7 */ /* 0x000ea400080210ff */
[----:B--2---:R-:W-:Y:S05]  /*92d0*/  @!P1 BRA `(.L_x_81) ;  /* 0xfffffffc00f09947 */ /* 0x004fea000383ffff */
[----:B------:R-:W-:Y:S05]  /*92e0*/  BRA `(.L_x_206) ;  /* 0xffffffac004c7947 */ /* 0x000fea000383ffff */
.L_x_84:
[----:B------:R-:W-:-:S07]  /*92f0*/  MOV R0, UR4 ;  /* 0x0000000400007c02 */ /* 0x000fce0008000f00 */
.L_x_207:
[----:B-1----:R1:W2:Y:S02]  /*9300*/  SYNCS.PHASECHK.TRANS64.TRYWAIT P0, [R0+URZ+0x250], R2 ;  /* 0x00025002000075a7 */ /* 0x0022a400080011ff */
[----:B--2---:R-:W-:Y:S05]  /*9310*/  @!P0 NANOSLEEP.SYNCS 0x989680 ;  /* 0x009896800000895d */ /* 0x004fea0003900000 */
[----:B------:R-:W2:Y:S02]  /*9320*/  @!P0 SYNCS.PHASECHK.TRANS64 P0, [R0+URZ+0x250], R2 ;  /* 0x00025002000085a7 */ /* 0x000ea400080010ff */
[----:B--2---:R-:W-:Y:S05]  /*9330*/  @!P0 BRA `(.L_x_207) ;  /* 0xfffffffc00f08947 */ /* 0x004fea000383ffff */
[----:B------:R-:W-:Y:S05]  /*9340*/  BRA `(.L_x_83) ;  /* 0xffffffac00a07947 */ /* 0x000fea000383ffff */
.L_x_91:
[----:B-1----:R1:W2:Y:S02]  /*9350*/  SYNCS.PHASECHK.TRANS64.TRYWAIT P1, [R0+URZ+0x240], R2 ;  /* 0x00024002000075a7 */ /* 0x0022a400080211ff */
[----:B--2---:R-:W-:Y:S05]  /*9360*/  @!P1 NANOSLEEP.SYNCS 0x989680 ;  /* 0x009896800000995d */ /* 0x004fea0003900000 */
[----:B------:R-:W2:Y:S02]  /*9370*/  @!P1 SYNCS.PHASECHK.TRANS64 P1, [R0+URZ+0x240], R2 ;  /* 0x00024002000095a7 */ /* 0x000ea400080210ff */
[----:B--2---:R-:W-:Y:S05]  /*9380*/  @!P1 BRA `(.L_x_91) ;  /* 0xfffffffc00f09947 */ /* 0x004fea000383ffff */
[----:B------:R-:W-:Y:S05]  /*9390*/  BRA `(.L_x_208) ;  /* 0xffffffb000fc7947 */ /* 0x000fea000383ffff */
.L_x_92:
[----:B------:R-:W-:-:S07]  /*93a0*/  MOV R2, UR18 ;  /* 0x0000001200027c02 */ /* 0x000fce0008000f00 */
.L_x_209:
[----:B-1----:R1:W2:Y:S02]  /*93b0*/  SYNCS.PHASECHK.TRANS64.TRYWAIT P0, [R2+URZ+0x280], R0 ;  /* 0x00028000020075a7 */ /* 0x0022a400080011ff */
[----:B--2---:R-:W-:Y:S05]  /*93c0*/  @!P0 NANOSLEEP.SYNCS 0x989680 ;  /* 0x009896800000895d */ /* 0x004fea0003900000 */
[----:B------:R-:W2:Y:S02]  /*93d0*/  @!P0 SYNCS.PHASECHK.TRANS64 P0, [R2+URZ+0x280], R0 ;  /* 0x00028000020085a7 */ /* 0x000ea400080010ff */
[----:B--2---:R-:W-:Y:S05]  /*93e0*/  @!P0 BRA `(.L_x_209) ;  /* 0xfffffffc00f08947 */ /* 0x004fea000383ffff */
[----:B------:R-:W-:Y:S05]  /*93f0*/  BRA `(.L_x_210) ;  /* 0xffffffb400307947 */ /* 0x000fea000383ffff */
.L_x_95:
[----:B------:R-:W-:Y:S07]  /*9400*/  MOV R0, UR6 ;  /* 0x0000000600007c02 */ /* 0x000fee0008000f00 */
.L_x_211:
[----:B-1----:R1:W2:Y:S02]  /*9410*/  SYNCS.PHASECHK.TRANS64.TRYWAIT P0, [R0+URZ], R2 ;  /* 0x00000002000075a7 */ /* 0x0022a400080011ff */
[----:B--2---:R-:W-:Y:S05]  /*9420*/  @!P0 NANOSLEEP.SYNCS 0x989680 ;  /* 0x009896800000895d */ /* 0x004fea0003900000 */
[----:B------:R-:W2:Y:S02]  /*9430*/  @!P0 SYNCS.PHASECHK.TRANS64 P0, [R0+URZ], R2 ;  /* 0x00000002000085a7 */ /* 0x000ea400080010ff */
[----:B--2---:R-:W-:Y:S05]  /*9440*/  @!P0 BRA `(.L_x_211) ;  /* 0xfffffffc00f08947 */ /* 0x004fea000383ffff */
[----:B------:R-:W-:Y:S05]  /*9450*/  BRA `(.L_x_94) ;  /* 0xffffffb400507947 */ /* 0x000fea000383ffff */
.L_x_98:
[----:B------:R-:W-:-:S07]  /*9460*/  MOV R0, UR4 ;  /* 0x0000000400007c02 */ /* 0x000fce0008000f00 */
.L_x_212:
[----:B--2---:R2:W4:Y:S02]  /*9470*/  SYNCS.PHASECHK.TRANS64.TRYWAIT P0, [R0+URZ], R2 ;  /* 0x00000002000075a7 */ /* 0x00452400080011ff */
[----:B----4-:R-:W-:Y:S05]  /*9480*/  @!P0 NANOSLEEP.SYNCS 0x989680 ;  /* 0x009896800000895d */ /* 0x010fea0003900000 */
[----:B------:R-:W4:Y:S02]  /*9490*/  @!P0 SYNCS.PHASECHK.TRANS64 P0, [R0+URZ], R2 ;  /* 0x00000002000085a7 */ /* 0x000f2400080010ff */
[----:B----4-:R-:W-:Y:S05]  /*94a0*/  @!P0 BRA `(.L_x_212) ;  /* 0xfffffffc00f08947 */ /* 0x010fea000383ffff */
[----:B------:R-:W-:Y:S05]  /*94b0*/  BRA `(.L_x_213) ;  /* 0xffffffb400f07947 */ /* 0x000fea000383ffff */
.L_x_99:
[----:B------:R-:W-:-:S07]  /*94c0*/  MOV R0, UR5 ;  /* 0x0000000500007c02 */ /* 0x000fce0008000f00 */
.L_x_214:
[----:B-1----:R1:W2:Y:S02]  /*94d0*/  SYNCS.PHASECHK.TRANS64.TRYWAIT P0, [R0+URZ], R3 ;  /* 0x00000003000075a7 */ /* 0x0022a400080011ff */
[----:B--2---:R-:W-:Y:S05]  /*94e0*/  @!P0 NANOSLEEP.SYNCS 0x989680 ;  /* 0x009896800000895d */ /* 0x004fea0003900000 */
[----:B------:R-:W2:Y:S02]  /*94f0*/  @!P0 SYNCS.PHASECHK.TRANS64 P0, [R0+URZ], R3 ;  /* 0x00000003000085a7 */ /* 0x000ea400080010ff */
[----:B--2---:R-:W-:Y:S05]  /*9500*/  @!P0 BRA `(.L_x_214) ;  /* 0xfffffffc00f08947 */ /* 0x004fea000383ffff */
[----:B------:R-:W-:Y:S05]  /*9510*/  BRA `(.L_x_215) ;  /* 0xffffffb400fc7947 */ /* 0x000fea000383ffff */
.L_x_100:
[----:B------:R-:W-:-:S07]  /*9520*/  MOV R0, UR5 ;  /* 0x0000000500007c02 */ /* 0x000fce0008000f00 */
.L_x_216:
[----:B-1----:R1:W2:Y:S02]  /*9530*/  SYNCS.PHASECHK.TRANS64.TRYWAIT P0, [R0+URZ], R3 ;  /* 0x00000003000075a7 */ /* 0x0022a400080011ff */
[----:B--2---:R-:W-:Y:S05]  /*9540*/  @!P0 NANOSLEEP.SYNCS 0x989680 ;  /* 0x009896800000895d */ /* 0x004fea0003900000 */
[----:B------:R-:W2:Y:S02]  /*9550*/  @!P0 SYNCS.PHASECHK.TRANS64 P0, [R0+URZ], R3 ;  /* 0x00000003000085a7 */ /* 0x000ea400080010ff */
[----:B--2---:R-:W-:Y:S05]  /*9560*/  @!P0 BRA `(.L_x_216) ;  /* 0xfffffffc00f08947 */ /* 0x004fea000383ffff */
[----:B------:R-:W-:Y:S05]  /*9570*/  BRA `(.L_x_217) ;  /* 0xffffffb800087947 */ /* 0x000fea000383ffff */
.L_x_101:
[----:B-1----:R-:W-:-:S07]  /*9580*/  MOV R0, UR4 ;  /* 0x0000000400007c02 */ /* 0x002fce0008000f00 */
.L_x_218:
[----:B-1----:R1:W2:Y:S02]  /*9590*/  SYNCS.PHASECHK.TRANS64.TRYWAIT P0, [R0+URZ], R2 ;  /* 0x00000002000075a7 */ /* 0x0022a400080011ff */
[----:B--2---:R-:W-:Y:S05]  /*95a0*/  @!P0 NANOSLEEP.SYNCS 0x989680 ;  /* 0x009896800000895d */ /* 0x004fea0003900000 */
[----:B------:R-:W2:Y:S02]  /*95b0*/  @!P0 SYNCS.PHASECHK.TRANS64 P0, [R0+URZ], R2 ;  /* 0x00000002000085a7 */ /* 0x000ea400080010ff */
[----:B--2---:R-:W-:Y:S05]  /*95c0*/  @!P0 BRA `(.L_x_218) ;  /* 0xfffffffc00f08947 */ /* 0x004fea000383ffff */
[----:B------:R-:W-:Y:S05]  /*95d0*/  BRA `(.L_x_219) ;  /* 0xffffffb800147947 */ /* 0x000fea000383ffff */
.L_x_106:
[----:B--2---:R2:W3:Y:S02]  /*95e0*/  SYNCS.PHASECHK.TRANS64.TRYWAIT P0, [R7+URZ+0x240], R0 ;  /* 0x00024000070075a7 */ /* 0x0044e400080011ff */
[----:B---3--:R-:W-:Y:S05]  /*95f0*/  @!P0 NANOSLEEP.SYNCS 0x989680 ;  /* 0x009896800000895d */ /* 0x008fea0003900000 */
[----:B------:R-:W3:Y:S02]  /*9600*/  @!P0 SYNCS.PHASECHK.TRANS64 P0, [R7+URZ+0x240], R0 ;  /* 0x00024000070085a7 */ /* 0x000ee400080010ff */
[----:B---3--:R-:W-:Y:S05]  /*9610*/  @!P0 BRA `(.L_x_106) ;  /* 0xfffffffc00f08947 */ /* 0x008fea000383ffff */
[----:B------:R-:W-:Y:S05]  /*9620*/  BRA `(.L_x_220) ;  /* 0xffffffbc00287947 */ /* 0x000fea000383ffff */
.L_x_109:
[----:B-1----:R-:W-:Y:S07]  /*9630*/  MOV R0, UR17 ;  /* 0x0000001100007c02 */ /* 0x002fee0008000f00 */
.L_x_221:
[----:B-1----:R1:W2:Y:S02]  /*9640*/  SYNCS.PHASECHK.TRANS64.TRYWAIT P2, [R0+URZ+0x238], R7 ;  /* 0x00023807000075a7 */ /* 0x0022a400080411ff */
[----:B--2---:R-:W-:Y:S05]  /*9650*/  @!P2 NANOSLEEP.SYNCS 0x989680 ;  /* 0x009896800000a95d */ /* 0x004fea0003900000 */
[----:B------:R-:W2:Y:S02]  /*9660*/  @!P2 SYNCS.PHASECHK.TRANS64 P2, [R0+URZ+0x238], R7 ;  /* 0x000238070000a5a7 */ /* 0x000ea400080410ff */
[----:B--2---:R-:W-:Y:S05]  /*9670*/  @!P2 BRA `(.L_x_221) ;  /* 0xfffffffc00f0a947 */ /* 0x004fea000383ffff */
[----:B------:R-:W-:Y:S05]  /*9680*/  BRA `(.L_x_108) ;  /* 0xffffffc000887947 */ /* 0x000fea000383ffff */
.L_x_112:
[----:B-1----:R-:W-:Y:S07]  /*9690*/  MOV R0, UR17 ;  /* 0x0000001100007c02 */ /* 0x002fee0008000f00 */
.L_x_222:
[----:B-1----:R1:W2:Y:S02]  /*96a0*/  SYNCS.PHASECHK.TRANS64.TRYWAIT P0, [R0+URZ+0x228], R6 ;  /* 0x00022806000075a7 */ /* 0x0022a400080011ff */
[----:B--2---:R-:W-:Y:S05]  /*96b0*/  @!P0 NANOSLEEP.SYNCS 0x989680 ;  /* 0x009896800000895d */ /* 0x004fea0003900000 */
[----:B------:R-:W2:Y:S02]  /*96c0*/  @!P0 SYNCS.PHASECHK.TRANS64 P0, [R0+URZ+0x228], R6 ;  /* 0x00022806000085a7 */ /* 0x000ea400080010ff */
[----:B--2---:R-:W-:Y:S05]  /*96d0*/  @!P0 BRA `(.L_x_222) ;  /* 0xfffffffc00f08947 */ /* 0x004fea000383ffff */
[----:B------:R-:W-:Y:S05]  /*96e0*/  BRA `(.L_x_223) ;  /* 0xffffffc000d87947 */ /* 0x000fea000383ffff */
.L_x_115:
[----:B--2---:R2:W4:Y:S02]  /*96f0*/  SYNCS.PHASECHK.TRANS64.TRYWAIT P0, [R3+URZ+0x240], R0 ;  /* 0x00024000030075a7 */ /* 0x00452400080011ff */
[----:B----4-:R-:W-:Y:S05]  /*9700*/  @!P0 NANOSLEEP.SYNCS 0x989680 ;  /* 0x009896800000895d */ /* 0x010fea0003900000 */
[----:B------:R-:W4:Y:S02]  /*9710*/  @!P0 SYNCS.PHASECHK.TRANS64 P0, [R3+URZ+0x240], R0 ;  /* 0x00024000030085a7 */ /* 0x000f2400080010ff */
[----:B----4-:R-:W-:Y:S05]  /*9720*/  @!P0 BRA `(.L_x_115) ;  /* 0xfffffffc00f08947 */ /* 0x010fea000383ffff */
[----:B------:R-:W-:Y:S05]  /*9730*/  BRA `(.L_x_224) ;  /* 0xffffffc800287947 */ /* 0x000fea000383ffff */
.L_x_126:
[----:B-1----:R-:W-:Y:S04]  /*9740*/  MOV R0, UR44 ;  /* 0x0000002c00007c02 */ /* 0x002fe80008000f00 */
[----:B------:R1:W2:Y:S03]  /*9750*/  SYNCS.PHASECHK.TRANS64.TRYWAIT P1, [R0+URZ+0x220], R3 ;  /* 0x00022003000075a7 */ /* 0x0002a600080211ff */
[----:B--2---:R-:W-:Y:S05]  /*9760*/  @!P1 NANOSLEEP.SYNCS 0x989680 ;  /* 0x009896800000995d */ /* 0x004fea0003900000 */
[----:B------:R-:W2:Y:S02]  /*9770*/  @!P1 SYNCS.PHASECHK.TRANS64 P1, [R0+URZ+0x220], R3 ;  /* 0x00022003000095a7 */ /* 0x000ea400080210ff */
[----:B--2---:R-:W-:Y:S05]  /*9780*/  @!P1 BRA `(.L_x_126) ;  /* 0xfffffffc00ec9947 */ /* 0x004fea000383ffff */
[----:B------:R-:W-:Y:S05]  /*9790*/  BRA `(.L_x_125) ;  /* 0xffffffd400807947 */ /* 0x000fea000383ffff */
.L_x_128:
[----:B------:R1:W1:Y:S02]  /*97a0*/  SYNCS.PHASECHK.TRANS64.TRYWAIT P1, [R22+URZ+0x260], R4 ;  /* 0x00026004160075a7 */ /* 0x00026400080211ff */
[----:B-1----:R-:W-:Y:S05]  /*97b0*/  @!P1 NANOSLEEP.SYNCS 0x989680 ;  /* 0x009896800000995d */ /* 0x002fea0003900000 */
[----:B------:R-:W1:Y:S02]  /*97c0*/  @!P1 SYNCS.PHASECHK.TRANS64 P1, [R22+URZ+0x260], R4 ;  /* 0x00026004160095a7 */ /* 0x000e6400080210ff */
[----:B-1----:R-:W-:Y:S05]  /*97d0*/  @!P1 BRA `(.L_x_128) ;  /* 0xfffffffc00f09947 */ /* 0x002fea000383ffff */
[----:B------:R-:W-:Y:S05]  /*97e0*/  BRA `(.L_x_127) ;  /* 0xffffffd400c47947 */ /* 0x000fea000383ffff */
        .weak           $__internal_0_$__cuda_sm10x_tcgen05_guardrail_trap_col_being_dealloced_not_returned_by_alloc
        .type           $__internal_0_$__cuda_sm10x_tcgen05_guardrail_trap_col_being_dealloced_not_returned_by_alloc,@function
        .size           $__internal_0_$__cuda_sm10x_tcgen05_guardrail_trap_col_being_dealloced_not_returned_by_alloc,($__internal_1_$__cuda_sm10x_tcgen05_guardrail_trap_phase_invalid_during_alloc - $__internal_0_$__cuda_sm10x_tcgen05_guardrail_trap_col_being_dealloced_not_returned_by_alloc)
$__internal_0_$__cuda_sm10x_tcgen05_guardrail_trap_col_being_dealloced_not_returned_by_alloc:
[----:B------:R-:W-:Y:S05]  /*97f0*/  BPT.TRAP 0x1 ;  /* 0x000000040000795c */ /* 0x000fea0000300000 */
[----:B------:R-:W-:-:S04]  /*9800*/  HFMA2 R3, -RZ, RZ, 0, 0 ;  /* 0x00000000ff037431 */ /* 0x000fc800000001ff */
[----:B------:R-:W-:Y:S05]  /*9810*/  RET.REL.NODEC R2 `(_ZN7cutlass13device_kernelINS_4gemm6kernel13GemmUniversalIN4cute5tupleIJiiiiEEENS1_10collective13CollectiveMmaINS1_35MainloopSm100TmaUmmaWarpSpecializedILi34ELi2ELi4ENS5_IJNS4_1CILi1EEENSA_ILi2EEESB_EEEEENS5_IJNSA_ILi128EEENSA_ILi64EEENSA_ILi32EEEEEEaNS5_IJlSB_lEEEaSJ_NS4_8TiledMMAINS4_8MMA_AtomIJNS4_15SM100_MMA_S8_SSIaaiLi128ELi64ELNS4_4UMMA5MajorE0ELSO_0ELNSN_8SaturateE0EEEEEENS4_6LayoutINS5_IJSB_SB_SB_EEENS5_IJNSA_ILi0EEESU_SU_EEEEENS5_IJNS4_10UnderscoreESX_SX_EEEEENS4_23SM90_TMA_LOAD_MULTICASTENS4_14ComposedLayoutINS4_7SwizzleILi1ELi4ELi3EEENS4_18smem_ptr_flag_bitsILi8EEENSS_INS5_IJNSA_ILi8EEESH_EEENS5_IJSH_SB_EEEEEEEvNS4_8identityENS4_13SM90_TMA_LOADES1A_vS1B_EENS_8epilogue10collective18CollectiveEpilogueINS1E_23Sm100TmaWarpSpecializedILi1ELi1ELi64ELb0ELb0EEEJSI_NS5_IJNSS_ISF_SB_EENSS_ISG_SB_EEEEEaSJ_aSJ_NS1E_6fusion15FusionCallbacksIS1I_NS1M_17LinearCombinationIaiaiLNS_15FloatRoundStyleE2EEESI_S1L_JEEENS4_5SM1004TMEM4LOAD26SM100_TMEM_LOAD_32dp32b64xES1C_NS11_INS12_ILi2ELi4ELi3EEES15_NSS_INS5_IJS16_SG_EEENS5_IJSG_SB_EEEEEEENS4_39AutoVectorizingCopyWithAssumedAlignmentILi128EEENS4_14SM90_TMA_STOREES20_S22_S22_EEEvvEEEEvNT_6ParamsE) ;  /* 0xffffff6402f87950 */ /* 0x000fea0003c3ffff */
        .weak           $__internal_1_$__cuda_sm10x_tcgen05_guardrail_trap_phase_invalid_during_alloc
        .type           $__internal_1_$__cuda_sm10x_tcgen05_guardrail_trap_phase_invalid_during_alloc,@function
        .size           $__internal_1_$__cuda_sm10x_tcgen05_guardrail_trap_phase_invalid_during_alloc,($__internal_2_$__cuda_sm10x_tcgen05_guardrail_trap_unallocated_columns_being_dealloced - $__internal_1_$__cuda_sm10x_tcgen05_guardrail_trap_phase_invalid_during_alloc)
$__internal_1_$__cuda_sm10x_tcgen05_guardrail_trap_phase_invalid_during_alloc:
[----:B------:R-:W-:Y:S05]  /*9820*/  BPT.TRAP 0x1 ;  /* 0x000000040000795c */ /* 0x000fea0000300000 */
[----:B------:R-:W-:-:S04]  /*9830*/  MOV R5, 0x0 ;  /* 0x0000000000057802 */ /* 0x000fc80000000f00 */
[----:B------:R-:W-:Y:S05]  /*9840*/  RET.REL.NODEC R4 `(_ZN7cutlass13device_kernelINS_4gemm6kernel13GemmUniversalIN4cute5tupleIJiiiiEEENS1_10collective13CollectiveMmaINS1_35MainloopSm100TmaUmmaWarpSpecializedILi34ELi2ELi4ENS5_IJNS4_1CILi1EEENSA_ILi2EEESB_EEEEENS5_IJNSA_ILi128EEENSA_ILi64EEENSA_ILi32EEEEEEaNS5_IJlSB_lEEEaSJ_NS4_8TiledMMAINS4_8MMA_AtomIJNS4_15SM100_MMA_S8_SSIaaiLi128ELi64ELNS4_4UMMA5MajorE0ELSO_0ELNSN_8SaturateE0EEEEEENS4_6LayoutINS5_IJSB_SB_SB_EEENS5_IJNSA_ILi0EEESU_SU_EEEEENS5_IJNS4_10UnderscoreESX_SX_EEEEENS4_23SM90_TMA_LOAD_MULTICASTENS4_14ComposedLayoutINS4_7SwizzleILi1ELi4ELi3EEENS4_18smem_ptr_flag_bitsILi8EEENSS_INS5_IJNSA_ILi8EEESH_EEENS5_IJSH_SB_EEEEEEEvNS4_8identityENS4_13SM90_TMA_LOADES1A_vS1B_EENS_8epilogue10collective18CollectiveEpilogueINS1E_23Sm100TmaWarpSpecializedILi1ELi1ELi64ELb0ELb0EEEJSI_NS5_IJNSS_ISF_SB_EENSS_ISG_SB_EEEEEaSJ_aSJ_NS1E_6fusion15FusionCallbacksIS1I_NS1M_17LinearCombinationIaiaiLNS_15FloatRoundStyleE2EEESI_S1L_JEEENS4_5SM1004TMEM4LOAD26SM100_TMEM_LOAD_32dp32b64xES1C_NS11_INS12_ILi2ELi4ELi3EEES15_NSS_INS5_IJS16_SG_EEENS5_IJSG_SB_EEEEEEENS4_39AutoVectorizingCopyWithAssumedAlignmentILi128EEENS4_14SM90_TMA_STOREES20_S22_S22_EEEvvEEEEvNT_6ParamsE) ;  /* 0xffffff6404ec7950 */ /* 0x000fea0003c3ffff */
        .weak           $__internal_2_$__cuda_sm10x_tcgen05_guardrail_trap_unallocated_columns_being_dealloced
        .type           $__internal_2_$__cuda_sm10x_tcgen05_guardrail_trap_unallocated_columns_being_dealloced,@function
        .size           $__internal_2_$__cuda_sm10x_tcgen05_guardrail_trap_unallocated_columns_being_dealloced,(.L_x_226 - $__internal_2_$__cuda_sm10x_tcgen05_guardrail_trap_unallocated_columns_being_dealloced)
$__internal_2_$__cuda_sm10x_tcgen05_guardrail_trap_unallocated_columns_being_dealloced:
[----:B------:R-:W-:Y:S05]  /*9850*/  BPT.TRAP 0x1 ;  /* 0x000000040000795c */ /* 0x000fea0000300000 */
[----:B------:R-:W-:-:S04]  /*9860*/  HFMA2 R3, -RZ, RZ, 0, 0 ;  /* 0x00000000ff037431 */ /* 0x000fc800000001ff */
[----:B------:R-:W-:Y:S05]  /*9870*/  RET.REL.NODEC R2 `(_ZN7cutlass13device_kernelINS_4gemm6kernel13GemmUniversalIN4cute5tupleIJiiiiEEENS1_10collective13CollectiveMmaINS1_35MainloopSm100TmaUmmaWarpSpecializedILi34ELi2ELi4ENS5_IJNS4_1CILi1EEENSA_ILi2EEESB_EEEEENS5_IJNSA_ILi128EEENSA_ILi64EEENSA_ILi32EEEEEEaNS5_IJlSB_lEEEaSJ_NS4_8TiledMMAINS4_8MMA_AtomIJNS4_15SM100_MMA_S8_SSIaaiLi128ELi64ELNS4_4UMMA5MajorE0ELSO_0ELNSN_8SaturateE0EEEEEENS4_6LayoutINS5_IJSB_SB_SB_EEENS5_IJNSA_ILi0EEESU_SU_EEEEENS5_IJNS4_10UnderscoreESX_SX_EEEEENS4_23SM90_TMA_LOAD_MULTICASTENS4_14ComposedLayoutINS4_7SwizzleILi1ELi4ELi3EEENS4_18smem_ptr_flag_bitsILi8EEENSS_INS5_IJNSA_ILi8EEESH_EEENS5_IJSH_SB_EEEEEEEvNS4_8identityENS4_13SM90_TMA_LOADES1A_vS1B_EENS_8epilogue10collective18CollectiveEpilogueINS1E_23Sm100TmaWarpSpecializedILi1ELi1ELi64ELb0ELb0EEEJSI_NS5_IJNSS_ISF_SB_EENSS_ISG_SB_EEEEEaSJ_aSJ_NS1E_6fusion15FusionCallbacksIS1I_NS1M_17LinearCombinationIaiaiLNS_15FloatRoundStyleE2EEESI_S1L_JEEENS4_5SM1004TMEM4LOAD26SM100_TMEM_LOAD_32dp32b64xES1C_NS11_INS12_ILi2ELi4ELi3EEES15_NSS_INS5_IJS16_SG_EEENS5_IJSG_SB_EEEEEEENS4_39AutoVectorizingCopyWithAssumedAlignmentILi128EEENS4_14SM90_TMA_STOREES20_S22_S22_EEEvvEEEEvNT_6ParamsE) ;  /* 0xffffff6402e07950 */ /* 0x000fea0003c3ffff */
.L_x_225:
[----:B------:R-:W-:-:S00]  /*9880*/  BRA `(.L_x_225) ;  /* 0xfffffffc00fc7947 */ /* 0x000fc0000383ffff */
[----:B------:R-:W-:-:S00]  /*9890*/  NOP ;  /* 0x0000000000007918 */ /* 0x000fc00000000000 */
        /* <DEDUP_REMOVED lines=14> */
.L_x_226:


//--------------------- .nv.global.init           --------------------------
	.section	.nv.global.init,"aw",@progbits
.nv.global.init:
	.type		$str$27,@object
	.size		$str$27,($str$28 - $str$27)
$str$27:
        /*0000*/ 	.byte	0x28, 0x61, 0x64, 0x64, 0x72, 0x65, 0x73, 0x73, 0x20, 0x26, 0x20, 0x6d, 0x61, 0x73, 0x6b, 0x29
        /*0010*/ 	.byte	0x20, 0x3d, 0x3d, 0x20, 0x30, 0x00
	.type		$str$28,@object
	.size		$str$28,($str$26 - $str$28)
$str$28:
        /*0016*/ 	.byte	0x2f, 0x74, 0x6d, 0x70, 0x2f, 0x63, 0x75, 0x74, 0x6c, 0x61, 0x73, 0x73, 0x5f, 0x73, 0x77, 0x65
        /*0026*/ 	.byte	0x65, 0x70, 0x5f, 0x73, 0x72, 0x63, 0x2f, 0x69, 0x6e, 0x63, 0x6c, 0x75, 0x64, 0x65, 0x2f, 0x63
        /*0036*/ 	.byte	0x75, 0x74, 0x65, 0x2f, 0x70, 0x6f, 0x69, 0x6e, 0x74, 0x65, 0x72, 0x5f, 0x66, 0x6c, 0x61, 0x67
        /*0046*/ 	.byte	0x67, 0x65, 0x64, 0x2e, 0x68, 0x70, 0x70, 0x00
	.type		$str$26,@object
	.size		$str$26,($str$25 - $str$26)
$str$26:
        /*004e*/ 	.byte	0x2f, 0x74, 0x6d, 0x70, 0x2f, 0x63, 0x75, 0x74, 0x6c, 0x61, 0x73, 0x73, 0x5f, 0x73, 0x77, 0x65
        /*005e*/ 	.byte	0x65, 0x70, 0x5f, 0x73, 0x72, 0x63, 0x2f, 0x69, 0x6e, 0x63, 0x6c, 0x75, 0x64, 0x65, 0x2f, 0x63
        /*006e*/ 	.byte	0x75, 0x74, 0x65, 0x2f, 0x61, 0x74, 0x6f, 0x6d, 0x2f, 0x63, 0x6f, 0x70, 0x79, 0x5f, 0x74, 0x72
        /*007e*/ 	.byte	0x61, 0x69, 0x74, 0x73, 0x5f, 0x73, 0x6d, 0x31, 0x30, 0x30, 0x2e, 0x68, 0x70, 0x70, 0x00
	.type		$str$25,@object
	.size		$str$25,(__unnamed_1 - $str$25)
$str$25:
        /*008d*/ 	.byte	0x28, 0x28, 0x75, 0x69, 0x6e, 0x74, 0x33, 0x32, 0x5f, 0x74, 0x28, 0x74, 0x68, 0x72, 0x65, 0x61
        /*009d*/ 	.byte	0x64, 0x49, 0x64, 0x78, 0x2e, 0x78, 0x29, 0x20, 0x2f, 0x20, 0x33, 0x32, 0x29, 0x20, 0x25, 0x20
        /*00ad*/ 	.byte	0x34, 0x29, 0x20, 0x3d, 0x3d, 0x20, 0x28, 0x28, 0x28, 0x74, 0x6d, 0x65, 0x6d, 0x5f, 0x61, 0x64
        /*00bd*/ 	.byte	0x64, 0x72, 0x20, 0x3e, 0x3e, 0x20, 0x31, 0x36, 0x29, 0x20, 0x2f, 0x20, 0x33, 0x32, 0x29, 0x20
        /*00cd*/ 	.byte	0x25, 0x20, 0x34, 0x29, 0x00
	.type		__unnamed_1,@object
	.size		__unnamed_1,(__unnamed_2 - __unnamed_1)
__unnamed_1:
        /*00d2*/ 	.byte	0x61, 0x75, 0x74, 0x6f, 0x20, 0x63, 0x75, 0x74, 0x65, 0x3a, 0x3a, 0x61, 0x73, 0x5f, 0x70, 0x6f
        /* <DEDUP_REMOVED lines=24> */
        /*0262*/ 	.byte	0x5d, 0x00
	.type		__unnamed_2,@object
	.size		__unnamed_2,(.L_2 - __unnamed_2)
__unnamed_2:
        /* <DEDUP_REMOVED lines=42> */
        /*0504*/ 	.byte	0x43, 0x3c, 0x30, 0x3e, 0x3e, 0x3e, 0x3e, 0x5d, 0x00
.L_2:


//--------------------- .nv.shared._ZN7cutlass13device_kernelINS_4gemm6kernel13GemmUniversalIN4cute5tupleIJiiiiEEENS1_10collective13CollectiveMmaINS1_35MainloopSm100TmaUmmaWarpSpecializedILi34ELi2ELi4ENS5_IJNS4_1CILi1EEENSA_ILi2EEESB_EEEEENS5_IJNSA_ILi128EEENSA_ILi64EEENSA_ILi32EEEEEEaNS5_IJlSB_lEEEaSJ_NS4_8TiledMMAINS4_8MMA_AtomIJNS4_15SM100_MMA_S8_SSIaaiLi128ELi64ELNS4_4UMMA5MajorE0ELSO_0ELNSN_8SaturateE0EEEEEENS4_6LayoutINS5_IJSB_SB_SB_EEENS5_IJNSA_ILi0EEESU_SU_EEEEENS5_IJNS4_10UnderscoreESX_SX_EEEEENS4_23SM90_TMA_LOAD_MULTICASTENS4_14ComposedLayoutINS4_7SwizzleILi1ELi4ELi3EEENS4_18smem_ptr_flag_bitsILi8EEENSS_INS5_IJNSA_ILi8EEESH_EEENS5_IJSH_SB_EEEEEEEvNS4_8identityENS4_13SM90_TMA_LOADES1A_vS1B_EENS_8epilogue10collective18CollectiveEpilogueINS1E_23Sm100TmaWarpSpecializedILi1ELi1ELi64ELb0ELb0EEEJSI_NS5_IJNSS_ISF_SB_EENSS_ISG_SB_EEEEEaSJ_aSJ_NS1E_6fusion15FusionCallbacksIS1I_NS1M_17LinearCombinationIaiaiLNS_15FloatRoundStyleE2EEESI_S1L_JEEENS4_5SM1004TMEM4LOAD26SM100_TMEM_LOAD_32dp32b64xES1C_NS11_INS12_ILi2ELi4ELi3EEES15_NSS_INS5_IJS16_SG_EEENS5_IJSG_SB_EEEEEEENS4_39AutoVectorizingCopyWithAssumedAlignmentILi128EEENS4_14SM90_TMA_STOREES20_S22_S22_EEEvvEEEEvNT_6ParamsE --------------------------
	.section	.nv.shared._ZN7cutlass13device_kernelINS_4gemm6kernel13GemmUniversalIN4cute5tupleIJiiiiEEENS1_10collective13CollectiveMmaINS1_35MainloopSm100TmaUmmaWarpSpecializedILi34ELi2ELi4ENS5_IJNS4_1CILi1EEENSA_ILi2EEESB_EEEEENS5_IJNSA_ILi128EEENSA_ILi64EEENSA_ILi32EEEEEEaNS5_IJlSB_lEEEaSJ_NS4_8TiledMMAINS4_8MMA_AtomIJNS4_15SM100_MMA_S8_SSIaaiLi128ELi64ELNS4_4UMMA5MajorE0ELSO_0ELNSN_8SaturateE0EEEEEENS4_6LayoutINS5_IJSB_SB_SB_EEENS5_IJNSA_ILi0EEESU_SU_EEEEENS5_IJNS4_10UnderscoreESX_SX_EEEEENS4_23SM90_TMA_LOAD_MULTICASTENS4_14ComposedLayoutINS4_7SwizzleILi1ELi4ELi3EEENS4_18smem_ptr_flag_bitsILi8EEENSS_INS5_IJNSA_ILi8EEESH_EEENS5_IJSH_SB_EEEEEEEvNS4_8identityENS4_13SM90_TMA_LOADES1A_vS1B_EENS_8epilogue10collective18CollectiveEpilogueINS1E_23Sm100TmaWarpSpecializedILi1ELi1ELi64ELb0ELb0EEEJSI_NS5_IJNSS_ISF_SB_EENSS_ISG_SB_EEEEEaSJ_aSJ_NS1E_6fusion15FusionCallbacksIS1I_NS1M_17LinearCombinationIaiaiLNS_15FloatRoundStyleE2EEESI_S1L_JEEENS4_5SM1004TMEM4LOAD26SM100_TMEM_LOAD_32dp32b64xES1C_NS11_INS12_ILi2ELi4ELi3EEES15_NSS_INS5_IJS16_SG_EEENS5_IJSG_SB_EEEEEEENS4_39AutoVectorizingCopyWithAssumedAlignmentILi128EEENS4_14SM90_TMA_STOREES20_S22_S22_EEEvvEEEEvNT_6ParamsE,"aw",@nobits
	.sectionflags	@""
	.align	16
	.zero		1024


//--------------------- .nv.shared.reserved.0     --------------------------
	.section	.nv.shared.reserved.0,"aw",@nobits
	.weak		__nv_reservedSMEM_offset_0_alias
	.size		__nv_reservedSMEM_offset_0_alias, 0, 64
	.other		__nv_reservedSMEM_offset_0_alias,@"STO_CUDA_RESERVED_SHARED STV_DEFAULT"
__nv_reservedSMEM_offset_0_alias:
	.zero		0
.nv.shared.reserved.0:
	.zero		64
	.weak		__nv_reservedSMEM_tcgen05_partition
	.type		__nv_reservedSMEM_tcgen05_partition,@object
	.size		__nv_reservedSMEM_tcgen05_partition,(.L_0 - __nv_reservedSMEM_tcgen05_partition)
__nv_reservedSMEM_tcgen05_partition:
	.zero		32
.L_0:


//--------------------- .nv.global                --------------------------
	.section	.nv.global,"aw",@nobits
.nv.global:
	.type		_ZN39_INTERNAL_ab9c52b1_4_k_cu_c4d5c63a_92934cute1_E,@object
	.size		_ZN39_INTERNAL_ab9c52b1_4_k_cu_c4d5c63a_92934cute1_E,(_ZN39_INTERNAL_ab9c52b1_4_k_cu_c4d5c63a_92934cuda3std3__45__cpo6cbeginE - _ZN39_INTERNAL_ab9c52b1_4_k_cu_c4d5c63a_92934cute1_E)
_ZN39_INTERNAL_ab9c52b1_4_k_cu_c4d5c63a_92934cute1_E:
	.zero		1
	.type		_ZN39_INTERNAL_ab9c52b1_4_k_cu_c4d5c63a_92934cuda3std3__45__cpo6cbeginE,@object
	.size		_ZN39_INTERNAL_ab9c52b1_4_k_cu_c4d5c63a_92934cuda3std3__45__cpo6cbeginE,(_ZN39_INTERNAL_ab9c52b1_4_k_cu_c4d5c63a_92934cuda3std3__48in_placeE - _ZN39_INTERNAL_ab9c52b1_4_k_cu_c4d5c63a_92934cuda3std3__45__cpo6cbeginE)
_ZN39_INTERNAL_ab9c52b1_4_k_cu_c4d5c63a_92934cuda3std3__45__cpo6cbeginE:
	.zero		1
	.type		_ZN39_INTERNAL_ab9c52b1_4_k_cu_c4d5c63a_92934cuda3std3__48in_placeE,@object
	.size		_ZN39_INTERNAL_ab9c52b1_4_k_cu_c4d5c63a_92934cuda3std3__48in_placeE,(_ZN39_INTERNAL_ab9c52b1_4_k_cu_c4d5c63a_92934cuda3std6ranges3__45__cpo9iter_moveE - _ZN39_INTERNAL_ab9c52b1_4_k_cu_c4d5c63a_92934cuda3std3__48in_placeE)
_ZN39_INTERNAL_ab9c52b1_4_k_cu_c4d5c63a_92934cuda3std3__48in_placeE:
	.zero		1
	.type		_ZN39_INTERNAL_ab9c52b1_4_k_cu_c4d5c63a_92934cuda3std6ranges3__45__cpo9iter_moveE,@object
	.size		_ZN39_INTERNAL_ab9c52b1_4_k_cu_c4d5c63a_92934cuda3std6ranges3__45__cpo9iter_moveE,(_ZN39_INTERNAL_ab9c52b1_4_k_cu_c4d5c63a_92934cuda3std3__45__cpo5beginE - _ZN39_INTERNAL_ab9c52b1_4_k_cu_c4d5c63a_92934cuda3std6ranges3__45__cpo9iter_moveE)
_ZN39_INTERNAL_ab9c52b1_4_k_cu_c4d5c63a_92934cuda3std6ranges3__45__cpo9iter_moveE:
	.zero		1
	.type		_ZN39_INTERNAL_ab9c52b1_4_k_cu_c4d5c63a_92934cuda3std3__45__cpo5beginE,@object
	.size		_ZN39_INTERNAL_ab9c52b1_4_k_cu_c4d5c63a_92934cuda3std3__45__cpo5beginE,(_ZN39_INTERNAL_ab9c52b1_4_k_cu_c4d5c63a_92934cuda3std3__441_GLOBAL__N__ab9c52b1_4_k_cu_c4d5c63a_92936ignoreE - _ZN39_INTERNAL_ab9c52b1_4_k_cu_c4d5c63a_92934cuda3std3__45__cpo5beginE)
_ZN39_INTERNAL_ab9c52b1_4_k_cu_c4d5c63a_92934cuda3std3__45__cpo5beginE:
	.zero		1
	.type		_ZN39_INTERNAL_ab9c52b1_4_k_cu_c4d5c63a_92934cuda3std3__441_GLOBAL__N__ab9c52b1_4_k_cu_c4d5c63a_92936ignoreE,@object
	.size		_ZN39_INTERNAL_ab9c52b1_4_k_cu_c4d5c63a_92934cuda3std3__441_GLOBAL__N__ab9c52b1_4_k_cu_c4d5c63a_92936ignoreE,(_ZN39_INTERNAL_ab9c52b1_4_k_cu_c4d5c63a_92934cute7productE - _ZN39_INTERNAL_ab9c52b1_4_k_cu_c4d5c63a_92934cuda3std3__441_GLOBAL__N__ab9c52b1_4_k_cu_c4d5c63a_92936ignoreE)
_ZN39_INTERNAL_ab9c52b1_4_k_cu_c4d5c63a_92934cuda3std3__441_GLOBAL__N__ab9c52b1_4_k_cu_c4d5c63a_92936ignoreE:
	.zero		1
	.type		_ZN39_INTERNAL_ab9c52b1_4_k_cu_c4d5c63a_92934cute7productE,@object
	.size		_ZN39_INTERNAL_ab9c52b1_4_k_cu_c4d5c63a_92934cute7productE,(_ZN39_INTERNAL_ab9c52b1_4_k_cu_c4d5c63a_92934cuda3std3__45__cpo3endE - _ZN39_INTERNAL_ab9c52b1_4_k_cu_c4d5c63a_92934cute7productE)
_ZN39_INTERNAL_ab9c52b1_4_k_cu_c4d5c63a_92934cute7productE:
	.zero		1
	.type		_ZN39_INTERNAL_ab9c52b1_4_k_cu_c4d5c63a_92934cuda3std3__45__cpo3endE,@object
	.size		_ZN39_INTERNAL_ab9c52b1_4_k_cu_c4d5c63a_92934cuda3std3__45__cpo3endE,(_ZN39_INTERNAL_ab9c52b1_4_k_cu_c4d5c63a_92934cuda3std3__419piecewise_constructE - _ZN39_INTERNAL_ab9c52b1_4_k_cu_c4d5c63a_92934cuda3std3__45__cpo3endE)
_ZN39_INTERNAL_ab9c52b1_4_k_cu_c4d5c63a_92934cuda3std3__45__cpo3endE:
	.zero		1
	.type		_ZN39_INTERNAL_ab9c52b1_4_k_cu_c4d5c63a_92934cuda3std3__419piecewise_constructE,@object
	.size		_ZN39_INTERNAL_ab9c52b1_4_k_cu_c4d5c63a_92934cuda3std3__419piecewise_constructE,(_ZN39_INTERNAL_ab9c52b1_4_k_cu_c4d5c63a_92934cuda3std3__45__cpo4cendE - _ZN39_INTERNAL_ab9c52b1_4_k_cu_c4d5c63a_92934cuda3std3__419piecewise_constructE)
_ZN39_INTERNAL_ab9c52b1_4_k_cu_c4d5c63a_92934cuda3std3__419piecewise_constructE:
	.zero		1
	.type		_ZN39_INTERNAL_ab9c52b1_4_k_cu_c4d5c63a_92934cuda3std3__45__cpo4cendE,@object
	.size		_ZN39_INTERNAL_ab9c52b1_4_k_cu_c4d5c63a_92934cuda3std3__45__cpo4cendE,(_ZN39_INTERNAL_ab9c52b1_4_k_cu_c4d5c63a_92934cuda3std6ranges3__45__cpo4swapE - _ZN39_INTERNAL_ab9c52b1_4_k_cu_c4d5c63a_92934cuda3std3__45__cpo4cendE)
_ZN39_INTERNAL_ab9c52b1_4_k_cu_c4d5c63a_92934cuda3std3__45__cpo4cendE:
	.zero		1
	.type		_ZN39_INTERNAL_ab9c52b1_4_k_cu_c4d5c63a_92934cuda3std6ranges3__45__cpo4swapE,@object
	.size		_ZN39_INTERNAL_ab9c52b1_4_k_cu_c4d5c63a_92934cuda3std6ranges3__45__cpo4swapE,(.L_10 - _ZN39_INTERNAL_ab9c52b1_4_k_cu_c4d5c63a_92934cuda3std6ranges3__45__cpo4swapE)
_ZN39_INTERNAL_ab9c52b1_4_k_cu_c4d5c63a_92934cuda3std6ranges3__45__cpo4swapE:
	.zero		1
.L_10:


//--------------------- .nv.constant0._ZN7cutlass13device_kernelINS_4gemm6kernel13GemmUniversalIN4cute5tupleIJiiiiEEENS1_10collective13CollectiveMmaINS1_35MainloopSm100TmaUmmaWarpSpecializedILi34ELi2ELi4ENS5_IJNS4_1CILi1EEENSA_ILi2EEESB_EEEEENS5_IJNSA_ILi128EEENSA_ILi64EEENSA_ILi32EEEEEEaNS5_IJlSB_lEEEaSJ_NS4_8TiledMMAINS4_8MMA_AtomIJNS4_15SM100_MMA_S8_SSIaaiLi128ELi64ELNS4_4UMMA5MajorE0ELSO_0ELNSN_8SaturateE0EEEEEENS4_6LayoutINS5_IJSB_SB_SB_EEENS5_IJNSA_ILi0EEESU_SU_EEEEENS5_IJNS4_10UnderscoreESX_SX_EEEEENS4_23SM90_TMA_LOAD_MULTICASTENS4_14ComposedLayoutINS4_7SwizzleILi1ELi4ELi3EEENS4_18smem_ptr_flag_bitsILi8EEENSS_INS5_IJNSA_ILi8EEESH_EEENS5_IJSH_SB_EEEEEEEvNS4_8identityENS4_13SM90_TMA_LOADES1A_vS1B_EENS_8epilogue10collective18CollectiveEpilogueINS1E_23Sm100TmaWarpSpecializedILi1ELi1ELi64ELb0ELb0EEEJSI_NS5_IJNSS_ISF_SB_EENSS_ISG_SB_EEEEEaSJ_aSJ_NS1E_6fusion15FusionCallbacksIS1I_NS1M_17LinearCombinationIaiaiLNS_15FloatRoundStyleE2EEESI_S1L_JEEENS4_5SM1004TMEM4LOAD26SM100_TMEM_LOAD_32dp32b64xES1C_NS11_INS12_ILi2ELi4ELi3EEES15_NSS_INS5_IJS16_SG_EEENS5_IJSG_SB_EEEEEEENS4_39AutoVectorizingCopyWithAssumedAlignmentILi128EEENS4_14SM90_TMA_STOREES20_S22_S22_EEEvvEEEEvNT_6ParamsE --------------------------
	.section	.nv.constant0._ZN7cutlass13device_kernelINS_4gemm6kernel13GemmUniversalIN4cute5tupleIJiiiiEEENS1_10collective13CollectiveMmaINS1_35MainloopSm100TmaUmmaWarpSpecializedILi34ELi2ELi4ENS5_IJNS4_1CILi1EEENSA_ILi2EEESB_EEEEENS5_IJNSA_ILi128EEENSA_ILi64EEENSA_ILi32EEEEEEaNS5_IJlSB_lEEEaSJ_NS4_8TiledMMAINS4_8MMA_AtomIJNS4_15SM100_MMA_S8_SSIaaiLi128ELi64ELNS4_4UMMA5MajorE0ELSO_0ELNSN_8SaturateE0EEEEEENS4_6LayoutINS5_IJSB_SB_SB_EEENS5_IJNSA_ILi0EEESU_SU_EEEEENS5_IJNS4_10UnderscoreESX_SX_EEEEENS4_23SM90_TMA_LOAD_MULTICASTENS4_14ComposedLayoutINS4_7SwizzleILi1ELi4ELi3EEENS4_18smem_ptr_flag_bitsILi8EEENSS_INS5_IJNSA_ILi8EEESH_EEENS5_IJSH_SB_EEEEEEEvNS4_8identityENS4_13SM90_TMA_LOADES1A_vS1B_EENS_8epilogue10collective18CollectiveEpilogueINS1E_23Sm100TmaWarpSpecializedILi1ELi1ELi64ELb0ELb0EEEJSI_NS5_IJNSS_ISF_SB_EENSS_ISG_SB_EEEEEaSJ_aSJ_NS1E_6fusion15FusionCallbacksIS1I_NS1M_17LinearCombinationIaiaiLNS_15FloatRoundStyleE2EEESI_S1L_JEEENS4_5SM1004TMEM4LOAD26SM100_TMEM_LOAD_32dp32b64xES1C_NS11_INS12_ILi2ELi4ELi3EEES15_NSS_INS5_IJS16_SG_EEENS5_IJSG_SB_EEEEEEENS4_39AutoVectorizingCopyWithAssumedAlignmentILi128EEENS4_14SM90_TMA_STOREES20_S22_S22_EEEvvEEEEvNT_6ParamsE,"a",@progbits
	.sectionflags	@""
	.align	4
.nv.constant0._ZN7cutlass13device_kernelINS_4gemm6kernel13GemmUniversalIN4cute5tupleIJiiiiEEENS1_10collective13CollectiveMmaINS1_35MainloopSm100TmaUmmaWarpSpecializedILi34ELi2ELi4ENS5_IJNS4_1CILi1EEENSA_ILi2EEESB_EEEEENS5_IJNSA_ILi128EEENSA_ILi64EEENSA_ILi32EEEEEEaNS5_IJlSB_lEEEaSJ_NS4_8TiledMMAINS4_8MMA_AtomIJNS4_15SM100_MMA_S8_SSIaaiLi128ELi64ELNS4_4UMMA5MajorE0ELSO_0ELNSN_8SaturateE0EEEEEENS4_6LayoutINS5_IJSB_SB_SB_EEENS5_IJNSA_ILi0EEESU_SU_EEEEENS5_IJNS4_10UnderscoreESX_SX_EEEEENS4_23SM90_TMA_LOAD_MULTICASTENS4_14ComposedLayoutINS4_7SwizzleILi1ELi4ELi3EEENS4_18smem_ptr_flag_bitsILi8EEENSS_INS5_IJNSA_ILi8EEESH_EEENS5_IJSH_SB_EEEEEEEvNS4_8identityENS4_13SM90_TMA_LOADES1A_vS1B_EENS_8epilogue10collective18CollectiveEpilogueINS1E_23Sm100TmaWarpSpecializedILi1ELi1ELi64ELb0ELb0EEEJSI_NS5_IJNSS_ISF_SB_EENSS_ISG_SB_EEEEEaSJ_aSJ_NS1E_6fusion15FusionCallbacksIS1I_NS1M_17LinearCombinationIaiaiLNS_15FloatRoundStyleE2EEESI_S1L_JEEENS4_5SM1004TMEM4LOAD26SM100_TMEM_LOAD_32dp32b64xES1C_NS11_INS12_ILi2ELi4ELi3EEES15_NSS_INS5_IJS16_SG_EEENS5_IJSG_SB_EEEEEEENS4_39AutoVectorizingCopyWithAssumedAlignmentILi128EEENS4_14SM90_TMA_STOREES20_S22_S22_EEEvvEEEEvNT_6ParamsE:
	.zero		2944


//--------------------- SYMBOLS --------------------------

	.type		.nv.reservedSmem.offset0,@object
	.size		.nv.reservedSmem.offset0,0x4
	.type		.nv.reservedSmem.cap,@object
	.size		.nv.reservedSmem.cap,0x4
	.type		__assertfail,@function
